// auto-generated by cutlass_sweep.epilogue — config: {"arch": "sm_100", "cluster_m": 2, "cluster_n": 1, "dtype": "bf16", "fusion": "lincomb", "tile_k": 64, "tile_m": 256, "tile_n": 64}
#include "cutlass/cutlass.h"
#include "cutlass/gemm/collective/collective_builder.hpp"
#include "cutlass/gemm/device/gemm_universal_adapter.h"
#include "cutlass/gemm/kernel/gemm_universal.hpp"
#include "cutlass/epilogue/collective/collective_builder.hpp"
#include "cutlass/epilogue/fusion/operations.hpp"
#include "cutlass/epilogue/thread/activation.h"

using Elem = cutlass::bfloat16_t;
using Acc  = float;
using TileShape    = cute::Shape<cute::_256, cute::_64, cute::_64>;
using ClusterShape = cute::Shape<cute::_2, cute::_1, cute::_1>;
using FusionOp     = cutlass::epilogue::fusion::LinearCombination<Elem, Acc>;

using CollectiveEpilogue = typename cutlass::epilogue::collective::CollectiveBuilder<
    cutlass::arch::Sm100, cutlass::arch::OpClassTensorOp,
    TileShape, ClusterShape,
    cutlass::epilogue::collective::EpilogueTileAuto,
    Acc, Acc,
    Elem, cutlass::layout::RowMajor, 128 / cutlass::sizeof_bits<Elem>::value,
    Elem, cutlass::layout::RowMajor, 128 / cutlass::sizeof_bits<Elem>::value,
    cutlass::epilogue::collective::EpilogueScheduleAuto,
    FusionOp
  >::CollectiveOp;

using CollectiveMainloop = typename cutlass::gemm::collective::CollectiveBuilder<
    cutlass::arch::Sm100, cutlass::arch::OpClassTensorOp,
    Elem, cutlass::layout::RowMajor, 128 / cutlass::sizeof_bits<Elem>::value,
    Elem, cutlass::layout::ColumnMajor, 128 / cutlass::sizeof_bits<Elem>::value,
    Acc,
    TileShape, ClusterShape,
    cutlass::gemm::collective::StageCountAutoCarveout<
        static_cast<int>(sizeof(typename CollectiveEpilogue::SharedStorage))>,
    cutlass::gemm::collective::KernelScheduleAuto
  >::CollectiveOp;

using GemmKernel = cutlass::gemm::kernel::GemmUniversal<
    cute::Shape<int,int,int,int>, CollectiveMainloop, CollectiveEpilogue>;
using Gemm = cutlass::gemm::device::GemmUniversalAdapter<GemmKernel>;

auto* _anchor = &cutlass::device_kernel<GemmKernel>;


// ===== COMPILED SASS (sm_100a) =====

	.target	sm_100a

	.elftype	@"ET_EXEC"


//--------------------- .note.nv.tkinfo           --------------------------
	.section	.note.nv.tkinfo,"",@"SHT_NOTE"
	.sectionflags	@"SHF_NOTE_NV_TKINFO"
	.tkinfo
        /*0018*/ 	.word	0x00000002
        /*0030*/ 	.string	""
        /*0030*/ 	.string	"ptxas"
        /*0030*/ 	.string	"Cuda compilation tools, release 13.0, V13.0.88"
        /*0030*/ 	.string	"Build cuda_13.0.r13.0/compiler.36424714_0"
        /*0030*/ 	.string	"-arch sm_100a -m 64 "



//--------------------- .note.nv.cuinfo           --------------------------
	.section	.note.nv.cuinfo,"",@"SHT_NOTE"
	.sectionflags	@"SHF_NOTE_NV_CUINFO"
        /*0018*/ 	.short	0x0002
        /*001a*/ 	.short	0x0064
        /*001c*/ 	.short	0x0082
	.zero		2


//--------------------- .nv.info                  --------------------------
	.section	.nv.info,"",@"SHT_CUDA_INFO"
	.align	4


	//----- nvinfo : EIATTR_REGCOUNT
	.align		4
        /*0000*/ 	.byte	0x04, 0x2f
        /*0002*/ 	.short	(.L_19 - .L_18)
	.align		4
.L_18:
        /*0004*/ 	.word	index@(_ZN7cutlass13device_kernelINS_4gemm6kernel13GemmUniversalIN4cute5tupleIJiiiiEEENS1_10collective13CollectiveMmaINS1_35MainloopSm100TmaUmmaWarpSpecializedILi10ELi2ELi4ENS5_IJNS4_1CILi2EEENSA_ILi1EEESC_EEEEENS5_IJNSA_ILi256EEENSA_ILi64EEESG_EEENS_10bfloat16_tENS5_IJlSC_lEEESI_SJ_NS4_8TiledMMAINS4_8MMA_AtomIJNS4_26SM100_MMA_F16BF16_2x1SM_SSISI_SI_fLi256ELi64ELNS4_4UMMA5MajorE0ELSO_0ELNSN_7ScaleInE0ELSP_0EEEEEENS4_6LayoutINS5_IJSC_SC_SC_EEENS5_IJNSA_ILi0EEESU_SU_EEEEENS5_IJNS4_10UnderscoreESX_SX_EEEEENS4_18SM100_TMA_2SM_LOADENS4_14ComposedLayoutINS4_7SwizzleILi3ELi4ELi3EEENS4_18smem_ptr_flag_bitsILi16EEENSS_INS5_IJNSA_ILi8EEESG_EEENS5_IJSG_SC_EEEEEEEvNS4_8identityES10_S1A_vS1B_EENS_8epilogue10collective18CollectiveEpilogueINS1D_23Sm100TmaWarpSpecializedILi3ELi2ELi32ELb1ELb0EEEJNS5_IJNSA_ILi128EEESG_SG_EEENS5_IJNSS_IS1I_SC_EENSS_INSA_ILi32EEESC_EEEEESI_SJ_SI_SJ_NS1D_6fusion15FusionCallbacksIS1H_NS1O_17LinearCombinationISI_fSI_fLNS_15FloatRoundStyleE2EEES1J_S1N_JEEENS4_5SM1004TMEM4LOAD26SM100_TMEM_LOAD_32dp32b32xENS4_13SM90_TMA_LOADENS11_INS12_ILi2ELi4ELi3EEES15_NSS_INS5_IJS16_S1L_EEENS5_IJS1L_SC_EEEEEEENS4_39AutoVectorizingCopyWithAssumedAlignmentILi128EEENS4_14SM90_TMA_STOREES23_S25_S25_EEEvvEEEEvNT_6ParamsE)
        /*0008*/ 	.word	0x00000072


	//----- nvinfo : EIATTR_FRAME_SIZE
	.align		4
.L_19:
        /*000c*/ 	.byte	0x04, 0x11
        /*000e*/ 	.short	(.L_21 - .L_20)
	.align		4
.L_20:
        /*0010*/ 	.word	index@($__internal_2_$__cuda_sm10x_tcgen05_guardrail_trap_unallocated_columns_being_dealloced)
        /*0014*/ 	.word	0x00000000


	//----- nvinfo : EIATTR_FRAME_SIZE
	.align		4
.L_21:
        /*0018*/ 	.byte	0x04, 0x11
        /*001a*/ 	.short	(.L_23 - .L_22)
	.align		4
.L_22:
        /*001c*/ 	.word	index@($__internal_1_$__cuda_sm10x_tcgen05_guardrail_trap_phase_invalid_during_alloc)
        /*0020*/ 	.word	0x00000000


	//----- nvinfo : EIATTR_FRAME_SIZE
	.align		4
.L_23:
        /*0024*/ 	.byte	0x04, 0x11
        /*0026*/ 	.short	(.L_25 - .L_24)
	.align		4
.L_24:
        /*0028*/ 	.word	index@($__internal_0_$__cuda_sm10x_tcgen05_guardrail_trap_col_being_dealloced_not_returned_by_alloc)
        /*002c*/ 	.word	0x00000000


	//----- nvinfo : EIATTR_FRAME_SIZE
	.align		4
.L_25:
        /*0030*/ 	.byte	0x04, 0x11
        /*0032*/ 	.short	(.L_27 - .L_26)
	.align		4
.L_26:
        /*0034*/ 	.word	index@(_ZN7cutlass13device_kernelINS_4gemm6kernel13GemmUniversalIN4cute5tupleIJiiiiEEENS1_10collective13CollectiveMmaINS1_35MainloopSm100TmaUmmaWarpSpecializedILi10ELi2ELi4ENS5_IJNS4_1CILi2EEENSA_ILi1EEESC_EEEEENS5_IJNSA_ILi256EEENSA_ILi64EEESG_EEENS_10bfloat16_tENS5_IJlSC_lEEESI_SJ_NS4_8TiledMMAINS4_8MMA_AtomIJNS4_26SM100_MMA_F16BF16_2x1SM_SSISI_SI_fLi256ELi64ELNS4_4UMMA5MajorE0ELSO_0ELNSN_7ScaleInE0ELSP_0EEEEEENS4_6LayoutINS5_IJSC_SC_SC_EEENS5_IJNSA_ILi0EEESU_SU_EEEEENS5_IJNS4_10UnderscoreESX_SX_EEEEENS4_18SM100_TMA_2SM_LOADENS4_14ComposedLayoutINS4_7SwizzleILi3ELi4ELi3EEENS4_18smem_ptr_flag_bitsILi16EEENSS_INS5_IJNSA_ILi8EEESG_EEENS5_IJSG_SC_EEEEEEEvNS4_8identityES10_S1A_vS1B_EENS_8epilogue10collective18CollectiveEpilogueINS1D_23Sm100TmaWarpSpecializedILi3ELi2ELi32ELb1ELb0EEEJNS5_IJNSA_ILi128EEESG_SG_EEENS5_IJNSS_IS1I_SC_EENSS_INSA_ILi32EEESC_EEEEESI_SJ_SI_SJ_NS1D_6fusion15FusionCallbacksIS1H_NS1O_17LinearCombinationISI_fSI_fLNS_15FloatRoundStyleE2EEES1J_S1N_JEEENS4_5SM1004TMEM4LOAD26SM100_TMEM_LOAD_32dp32b32xENS4_13SM90_TMA_LOADENS11_INS12_ILi2ELi4ELi3EEES15_NSS_INS5_IJS16_S1L_EEENS5_IJS1L_SC_EEEEEEENS4_39AutoVectorizingCopyWithAssumedAlignmentILi128EEENS4_14SM90_TMA_STOREES23_S25_S25_EEEvvEEEEvNT_6ParamsE)
        /*0038*/ 	.word	0x00000000


	//----- nvinfo : EIATTR_MIN_STACK_SIZE
	.align		4
.L_27:
        /*003c*/ 	.byte	0x04, 0x12
        /*003e*/ 	.short	(.L_29 - .L_28)
	.align		4
.L_28:
        /*0040*/ 	.word	index@(_ZN7cutlass13device_kernelINS_4gemm6kernel13GemmUniversalIN4cute5tupleIJiiiiEEENS1_10collective13CollectiveMmaINS1_35MainloopSm100TmaUmmaWarpSpecializedILi10ELi2ELi4ENS5_IJNS4_1CILi2EEENSA_ILi1EEESC_EEEEENS5_IJNSA_ILi256EEENSA_ILi64EEESG_EEENS_10bfloat16_tENS5_IJlSC_lEEESI_SJ_NS4_8TiledMMAINS4_8MMA_AtomIJNS4_26SM100_MMA_F16BF16_2x1SM_SSISI_SI_fLi256ELi64ELNS4_4UMMA5MajorE0ELSO_0ELNSN_7ScaleInE0ELSP_0EEEEEENS4_6LayoutINS5_IJSC_SC_SC_EEENS5_IJNSA_ILi0EEESU_SU_EEEEENS5_IJNS4_10UnderscoreESX_SX_EEEEENS4_18SM100_TMA_2SM_LOADENS4_14ComposedLayoutINS4_7SwizzleILi3ELi4ELi3EEENS4_18smem_ptr_flag_bitsILi16EEENSS_INS5_IJNSA_ILi8EEESG_EEENS5_IJSG_SC_EEEEEEEvNS4_8identityES10_S1A_vS1B_EENS_8epilogue10collective18CollectiveEpilogueINS1D_23Sm100TmaWarpSpecializedILi3ELi2ELi32ELb1ELb0EEEJNS5_IJNSA_ILi128EEESG_SG_EEENS5_IJNSS_IS1I_SC_EENSS_INSA_ILi32EEESC_EEEEESI_SJ_SI_SJ_NS1D_6fusion15FusionCallbacksIS1H_NS1O_17LinearCombinationISI_fSI_fLNS_15FloatRoundStyleE2EEES1J_S1N_JEEENS4_5SM1004TMEM4LOAD26SM100_TMEM_LOAD_32dp32b32xENS4_13SM90_TMA_LOADENS11_INS12_ILi2ELi4ELi3EEES15_NSS_INS5_IJS16_S1L_EEENS5_IJS1L_SC_EEEEEEENS4_39AutoVectorizingCopyWithAssumedAlignmentILi128EEENS4_14SM90_TMA_STOREES23_S25_S25_EEEvvEEEEvNT_6ParamsE)
        /*0044*/ 	.word	0x00000000
.L_29:


//--------------------- .nv.compat                --------------------------
	.section	.nv.compat,"",@"SHT_CUDA_COMPAT_INFO"
	.align	4
        /*0000*/ 	.byte	0x02, 0x09, 0x01, 0x00, 0x02, 0x02, 0x02, 0x00, 0x02, 0x05, 0x05, 0x00, 0x03, 0x07, 0x01, 0x01
        /*0010*/ 	.byte	0x02, 0x03, 0x01, 0x00, 0x02, 0x06, 0x01, 0x00, 0x04, 0x0b, 0x08, 0x00, 0x09, 0x00, 0x00, 0x00
        /*0020*/ 	.byte	0x00, 0x00, 0x00, 0x00


//--------------------- .nv.info._ZN7cutlass13device_kernelINS_4gemm6kernel13GemmUniversalIN4cute5tupleIJiiiiEEENS1_10collective13CollectiveMmaINS1_35MainloopSm100TmaUmmaWarpSpecializedILi10ELi2ELi4ENS5_IJNS4_1CILi2EEENSA_ILi1EEESC_EEEEENS5_IJNSA_ILi256EEENSA_ILi64EEESG_EEENS_10bfloat16_tENS5_IJlSC_lEEESI_SJ_NS4_8TiledMMAINS4_8MMA_AtomIJNS4_26SM100_MMA_F16BF16_2x1SM_SSISI_SI_fLi256ELi64ELNS4_4UMMA5MajorE0ELSO_0ELNSN_7ScaleInE0ELSP_0EEEEEENS4_6LayoutINS5_IJSC_SC_SC_EEENS5_IJNSA_ILi0EEESU_SU_EEEEENS5_IJNS4_10UnderscoreESX_SX_EEEEENS4_18SM100_TMA_2SM_LOADENS4_14ComposedLayoutINS4_7SwizzleILi3ELi4ELi3EEENS4_18smem_ptr_flag_bitsILi16EEENSS_INS5_IJNSA_ILi8EEESG_EEENS5_IJSG_SC_EEEEEEEvNS4_8identityES10_S1A_vS1B_EENS_8epilogue10collective18CollectiveEpilogueINS1D_23Sm100TmaWarpSpecializedILi3ELi2ELi32ELb1ELb0EEEJNS5_IJNSA_ILi128EEESG_SG_EEENS5_IJNSS_IS1I_SC_EENSS_INSA_ILi32EEESC_EEEEESI_SJ_SI_SJ_NS1D_6fusion15FusionCallbacksIS1H_NS1O_17LinearCombinationISI_fSI_fLNS_15FloatRoundStyleE2EEES1J_S1N_JEEENS4_5SM1004TMEM4LOAD26SM100_TMEM_LOAD_32dp32b32xENS4_13SM90_TMA_LOADENS11_INS12_ILi2ELi4ELi3EEES15_NSS_INS5_IJS16_S1L_EEENS5_IJS1L_SC_EEEEEEENS4_39AutoVectorizingCopyWithAssumedAlignmentILi128EEENS4_14SM90_TMA_STOREES23_S25_S25_EEEvvEEEEvNT_6ParamsE --------------------------
	.section	.nv.info._ZN7cutlass13device_kernelINS_4gemm6kernel13GemmUniversalIN4cute5tupleIJiiiiEEENS1_10collective13CollectiveMmaINS1_35MainloopSm100TmaUmmaWarpSpecializedILi10ELi2ELi4ENS5_IJNS4_1CILi2EEENSA_ILi1EEESC_EEEEENS5_IJNSA_ILi256EEENSA_ILi64EEESG_EEENS_10bfloat16_tENS5_IJlSC_lEEESI_SJ_NS4_8TiledMMAINS4_8MMA_AtomIJNS4_26SM100_MMA_F16BF16_2x1SM_SSISI_SI_fLi256ELi64ELNS4_4UMMA5MajorE0ELSO_0ELNSN_7ScaleInE0ELSP_0EEEEEENS4_6LayoutINS5_IJSC_SC_SC_EEENS5_IJNSA_ILi0EEESU_SU_EEEEENS5_IJNS4_10UnderscoreESX_SX_EEEEENS4_18SM100_TMA_2SM_LOADENS4_14ComposedLayoutINS4_7SwizzleILi3ELi4ELi3EEENS4_18smem_ptr_flag_bitsILi16EEENSS_INS5_IJNSA_ILi8EEESG_EEENS5_IJSG_SC_EEEEEEEvNS4_8identityES10_S1A_vS1B_EENS_8epilogue10collective18CollectiveEpilogueINS1D_23Sm100TmaWarpSpecializedILi3ELi2ELi32ELb1ELb0EEEJNS5_IJNSA_ILi128EEESG_SG_EEENS5_IJNSS_IS1I_SC_EENSS_INSA_ILi32EEESC_EEEEESI_SJ_SI_SJ_NS1D_6fusion15FusionCallbacksIS1H_NS1O_17LinearCombinationISI_fSI_fLNS_15FloatRoundStyleE2EEES1J_S1N_JEEENS4_5SM1004TMEM4LOAD26SM100_TMEM_LOAD_32dp32b32xENS4_13SM90_TMA_LOADENS11_INS12_ILi2ELi4ELi3EEES15_NSS_INS5_IJS16_S1L_EEENS5_IJS1L_SC_EEEEEEENS4_39AutoVectorizingCopyWithAssumedAlignmentILi128EEENS4_14SM90_TMA_STOREES23_S25_S25_EEEvvEEEEvNT_6ParamsE,"",@"SHT_CUDA_INFO"
	.sectionflags	@""
	.align	4


	//----- nvinfo : EIATTR_CUDA_API_VERSION
	.align		4
        /*0000*/ 	.byte	0x04, 0x37
        /*0002*/ 	.short	(.L_31 - .L_30)
.L_30:
        /*0004*/ 	.word	0x00000082


	//----- nvinfo : EIATTR_KPARAM_INFO
	.align		4
.L_31:
        /*0008*/ 	.byte	0x04, 0x17
        /*000a*/ 	.short	(.L_33 - .L_32)
.L_32:
        /*000c*/ 	.word	0x00000000
        /*0010*/ 	.short	0x0000
        /*0012*/ 	.short	0x0000
        /*0014*/ 	.byte	0x00, 0xf0, 0x01, 0x20


	//----- nvinfo : EIATTR_AT_ENTRY_FRAGMENTS
	.align		4
.L_33:
        /*0018*/ 	.byte	0x04, 0x4f
        /*001a*/ 	.short	(.L_35 - .L_34)


	//   ....[0]....
.L_34:
        /*001c*/ 	.word	0x00000007


	//----- nvinfo : EIATTR_RESERVED_SMEM_USED
	.align		4
.L_35:
        /*0020*/ 	.byte	0x01, 0x41
	.zero		2


	//----- nvinfo : EIATTR_SPARSE_MMA_MASK
	.align		4
        /*0024*/ 	.byte	0x03, 0x50
        /*0026*/ 	.short	0x0000


	//----- nvinfo : EIATTR_TCGEN05_2CTA_USED
	.align		4
        /*0028*/ 	.byte	0x01, 0x52
	.zero		2


	//----- nvinfo : EIATTR_MAXREG_COUNT
	.align		4
        /*002c*/ 	.byte	0x03, 0x1b
        /*002e*/ 	.short	0x00ff


	//----- nvinfo : EIATTR_NUM_BARRIERS
	.align		4
        /*0030*/ 	.byte	0x02, 0x4c
        /*0032*/ 	.byte	0x07
	.zero		1


	//----- nvinfo : EIATTR_EXTERNS
	.align		4
        /*0034*/ 	.byte	0x04, 0x0f
        /*0036*/ 	.short	(.L_37 - .L_36)


	//   ....[0]....
	.align		4
.L_36:
        /*0038*/ 	.word	index@(__assertfail)


	//----- nvinfo : EIATTR_MERCURY_ISA_VERSION
	.align		4
.L_37:
        /*003c*/ 	.byte	0x03, 0x5f
        /*003e*/ 	.short	0x0101


	//----- nvinfo : EIATTR_INT_WARP_WIDE_INSTR_OFFSETS
	.align		4
        /*0040*/ 	.byte	0x04, 0x31
        /*0042*/ 	.short	(.L_39 - .L_38)


	//   ....[0]....
.L_38:
        /*0044*/ 	.word	0x00000de0


	//   ....[1]....
        /*0048*/ 	.word	0x00000e80


	//   ....[2]....
        /*004c*/ 	.word	0x000021e0


	//   ....[3]....
        /*0050*/ 	.word	0x00004410


	//   ....[4]....
        /*0054*/ 	.word	0x00004440


	//   ....[5]....
        /*0058*/ 	.word	0x00004490


	//   ....[6]....
        /*005c*/ 	.word	0x00004d80


	//   ....[7]....
        /*0060*/ 	.word	0x00004da0


	//   ....[8]....
        /*0064*/ 	.word	0x00005070


	//   ....[9]....
        /*0068*/ 	.word	0x000051a0


	//----- nvinfo : EIATTR_COOP_GROUP_MASK_REGIDS
	.align		4
.L_39:
        /*006c*/ 	.byte	0x04, 0x29
        /*006e*/ 	.short	(.L_41 - .L_40)


	//   ....[0]....
.L_40:
        /*0070*/ 	.word	0xffffffff


	//   ....[1]....
        /*0074*/ 	.word	0xffffffff


	//   ....[2]....
        /*0078*/ 	.word	0xffffffff


	//   ....[3]....
        /*007c*/ 	.word	0xffffffff


	//   ....[4]....
        /*0080*/ 	.word	0xffffffff


	//   ....[5]....
        /*0084*/ 	.word	0xffffffff


	//   ....[6]....
        /*0088*/ 	.word	0xffffffff


	//   ....[7]....
        /*008c*/ 	.word	0xffffffff


	//   ....[8]....
        /*0090*/ 	.word	0xffffffff


	//   ....[9]....
        /*0094*/ 	.word	0xffffffff


	//   ....[10]....
        /*0098*/ 	.word	0xffffffff


	//   ....[11]....
        /*009c*/ 	.word	0xffffffff


	//   ....[12]....
        /*00a0*/ 	.word	0xffffffff


	//   ....[13]....
        /*00a4*/ 	.word	0xffffffff


	//----- nvinfo : EIATTR_COOP_GROUP_INSTR_OFFSETS
	.align		4
.L_41:
        /*00a8*/ 	.byte	0x04, 0x28
        /*00aa*/ 	.short	(.L_43 - .L_42)


	//   ....[0]....
.L_42:
        /*00ac*/ 	.word	0x000000c0


	//   ....[1]....
        /*00b0*/ 	.word	0x00000500


	//   ....[2]....
        /*00b4*/ 	.word	0x00000770


	//   ....[3]....
        /*00b8*/ 	.word	0x000008e0


	//   ....[4]....
        /*00bc*/ 	.word	0x000009d0


	//   ....[5]....
        /*00c0*/ 	.word	0x00000b30


	//   ....[6]....
        /*00c4*/ 	.word	0x00000cc0


	//   ....[7]....
        /*00c8*/ 	.word	0x00000f00


	//   ....[8]....
        /*00cc*/ 	.word	0x000020c0


	//   ....[9]....
        /*00d0*/ 	.word	0x00003200


	//   ....[10]....
        /*00d4*/ 	.word	0x000036d0


	//   ....[11]....
        /*00d8*/ 	.word	0x00003700


	//   ....[12]....
        /*00dc*/ 	.word	0x00004320


	//   ....[13]....
        /*00e0*/ 	.word	0x00004530


	//----- nvinfo : EIATTR_VRC_CTA_INIT_COUNT
	.align		4
.L_43:
        /*00e4*/ 	.byte	0x02, 0x4a
        /*00e6*/ 	.byte	0x80
	.zero		1


	//----- nvinfo : EIATTR_SYSCALL_OFFSETS
	.align		4
        /*00e8*/ 	.byte	0x04, 0x46
        /*00ea*/ 	.short	(.L_45 - .L_44)


	//   ....[0]....
.L_44:
        /*00ec*/ 	.word	0x00005d50


	//   ....[1]....
        /*00f0*/ 	.word	0x00005e40


	//   ....[2]....
        /*00f4*/ 	.word	0x00006680


	//   ....[3]....
        /*00f8*/ 	.word	0x00007330


	//----- nvinfo : EIATTR_MBARRIER_INSTR_OFFSETS
	.align		4
.L_45:
        /*00fc*/ 	.byte	0x04, 0x39
        /*00fe*/ 	.short	(.L_47 - .L_46)


	//   ....[0]....
.L_46:
        /*0100*/ 	.word	0x00000610
        /*0104*/ 	.word	0x000000ff
        /*0108*/ 	.word	0x00000000
        /*010c*/ 	.short	0x0100
        /*010e*/ 	.byte	0x08
	.zero		1


	//   ....[1]....
        /*0110*/ 	.word	0x00000620
        /*0114*/ 	.word	0x000000ff
        /*0118*/ 	.word	0x00000050
        /*011c*/ 	.short	0x0100
        /*011e*/ 	.byte	0x08
	.zero		1


	//   ....[2]....
        /*0120*/ 	.word	0x00000630
        /*0124*/ 	.word	0x000000ff
        /*0128*/ 	.word	0x00000008
        /*012c*/ 	.short	0x0100
        /*012e*/ 	.byte	0x08
	.zero		1


	//   ....[3]....
        /*0130*/ 	.word	0x00000640
        /*0134*/ 	.word	0x000000ff
        /*0138*/ 	.word	0x00000058
        /*013c*/ 	.short	0x0100
        /*013e*/ 	.byte	0x08
	.zero		1


	//   ....[4]....
        /*0140*/ 	.word	0x00000650
        /*0144*/ 	.word	0x000000ff
        /*0148*/ 	.word	0x00000010
        /*014c*/ 	.short	0x0100
        /*014e*/ 	.byte	0x08
	.zero		1


	//   ....[5]....
        /*0150*/ 	.word	0x00000660
        /*0154*/ 	.word	0x000000ff
        /*0158*/ 	.word	0x00000060
        /*015c*/ 	.short	0x0100
        /*015e*/ 	.byte	0x08
	.zero		1


	//   ....[6]....
        /*0160*/ 	.word	0x00000670
        /*0164*/ 	.word	0x000000ff
        /*0168*/ 	.word	0x00000018
        /*016c*/ 	.short	0x0100
        /*016e*/ 	.byte	0x08
	.zero		1


	//   ....[7]....
        /*0170*/ 	.word	0x00000680
        /*0174*/ 	.word	0x000000ff
        /*0178*/ 	.word	0x00000068
        /*017c*/ 	.short	0x0100
        /*017e*/ 	.byte	0x08
	.zero		1


	//   ....[8]....
        /*0180*/ 	.word	0x00000690
        /*0184*/ 	.word	0x000000ff
        /*0188*/ 	.word	0x00000020
        /*018c*/ 	.short	0x0100
        /*018e*/ 	.byte	0x08
	.zero		1


	//   ....[9]....
        /*0190*/ 	.word	0x000006a0
        /*0194*/ 	.word	0x000000ff
        /*0198*/ 	.word	0x00000070
        /*019c*/ 	.short	0x0100
        /*019e*/ 	.byte	0x08
	.zero		1


	//   ....[10]....
        /*01a0*/ 	.word	0x000006b0
        /*01a4*/ 	.word	0x000000ff
        /*01a8*/ 	.word	0x00000028
        /*01ac*/ 	.short	0x0100
        /*01ae*/ 	.byte	0x08
	.zero		1


	//   ....[11]....
        /*01b0*/ 	.word	0x000006c0
        /*01b4*/ 	.word	0x000000ff
        /*01b8*/ 	.word	0x00000078
        /*01bc*/ 	.short	0x0100
        /*01be*/ 	.byte	0x08
	.zero		1


	//   ....[12]....
        /*01c0*/ 	.word	0x000006d0
        /*01c4*/ 	.word	0x000000ff
        /*01c8*/ 	.word	0x00000030
        /*01cc*/ 	.short	0x0100
        /*01ce*/ 	.byte	0x08
	.zero		1


	//   ....[13]....
        /*01d0*/ 	.word	0x000006e0
        /*01d4*/ 	.word	0x000000ff
        /*01d8*/ 	.word	0x00000080
        /*01dc*/ 	.short	0x0100
        /*01de*/ 	.byte	0x08
	.zero		1


	//   ....[14]....
        /*01e0*/ 	.word	0x000006f0
        /*01e4*/ 	.word	0x000000ff
        /*01e8*/ 	.word	0x00000038
        /*01ec*/ 	.short	0x0100
        /*01ee*/ 	.byte	0x08
	.zero		1


	//   ....[15]....
        /*01f0*/ 	.word	0x00000700
        /*01f4*/ 	.word	0x000000ff
        /*01f8*/ 	.word	0x00000088
        /*01fc*/ 	.short	0x0100
        /*01fe*/ 	.byte	0x08
	.zero		1


	//   ....[16]....
        /*0200*/ 	.word	0x00000710
        /*0204*/ 	.word	0x000000ff
        /*0208*/ 	.word	0x00000040
        /*020c*/ 	.short	0x0100
        /*020e*/ 	.byte	0x08
	.zero		1


	//   ....[17]....
        /*0210*/ 	.word	0x00000720
        /*0214*/ 	.word	0x000000ff
        /*0218*/ 	.word	0x00000090
        /*021c*/ 	.short	0x0100
        /*021e*/ 	.byte	0x08
	.zero		1


	//   ....[18]....
        /*0220*/ 	.word	0x00000730
        /*0224*/ 	.word	0x000000ff
        /*0228*/ 	.word	0x00000048
        /*022c*/ 	.short	0x0100
        /*022e*/ 	.byte	0x08
	.zero		1


	//   ....[19]....
        /*0230*/ 	.word	0x00000740
        /*0234*/ 	.word	0x000000ff
        /*0238*/ 	.word	0x00000098
        /*023c*/ 	.short	0x0100
        /*023e*/ 	.byte	0x08
	.zero		1


	//   ....[20]....
        /*0240*/ 	.word	0x00000870
        /*0244*/ 	.word	0x000000ff
        /*0248*/ 	.word	0x000000a0
        /*024c*/ 	.short	0x0100
        /*024e*/ 	.byte	0x09
	.zero		1


	//   ....[21]....
        /*0250*/ 	.word	0x00000880
        /*0254*/ 	.word	0x000000ff
        /*0258*/ 	.word	0x000000b8
        /*025c*/ 	.short	0x0100
        /*025e*/ 	.byte	0x09
	.zero		1


	//   ....[22]....
        /*0260*/ 	.word	0x00000890
        /*0264*/ 	.word	0x000000ff
        /*0268*/ 	.word	0x000000a8
        /*026c*/ 	.short	0x0100
        /*026e*/ 	.byte	0x09
	.zero		1


	//   ....[23]....
        /*0270*/ 	.word	0x000008a0
        /*0274*/ 	.word	0x000000ff
        /*0278*/ 	.word	0x000000c0
        /*027c*/ 	.short	0x0100
        /*027e*/ 	.byte	0x09
	.zero		1


	//   ....[24]....
        /*0280*/ 	.word	0x000008b0
        /*0284*/ 	.word	0x000000ff
        /*0288*/ 	.word	0x000000b0
        /*028c*/ 	.short	0x0100
        /*028e*/ 	.byte	0x09
	.zero		1


	//   ....[25]....
        /*0290*/ 	.word	0x000008c0
        /*0294*/ 	.word	0x000000ff
        /*0298*/ 	.word	0x000000c8
        /*029c*/ 	.short	0x0100
        /*029e*/ 	.byte	0x09
	.zero		1


	//   ....[26]....
        /*02a0*/ 	.word	0x000009a0
        /*02a4*/ 	.word	0x000000ff
        /*02a8*/ 	.word	0x000000d0
        /*02ac*/ 	.short	0x0100
        /*02ae*/ 	.byte	0x08
	.zero		1


	//   ....[27]....
        /*02b0*/ 	.word	0x000009b0
        /*02b4*/ 	.word	0x000000ff
        /*02b8*/ 	.word	0x000000d8
        /*02bc*/ 	.short	0x0100
        /*02be*/ 	.byte	0x08
	.zero		1


	//   ....[28]....
        /*02c0*/ 	.word	0x00000ae0
        /*02c4*/ 	.word	0x000000ff
        /*02c8*/ 	.word	0x000000e0
        /*02cc*/ 	.short	0x0100
        /*02ce*/ 	.byte	0x08
	.zero		1


	//   ....[29]....
        /*02d0*/ 	.word	0x00000af0
        /*02d4*/ 	.word	0x000000ff
        /*02d8*/ 	.word	0x000000f0
        /*02dc*/ 	.short	0x0100
        /*02de*/ 	.byte	0x08
	.zero		1


	//   ....[30]....
        /*02e0*/ 	.word	0x00000b00
        /*02e4*/ 	.word	0x000000ff
        /*02e8*/ 	.word	0x000000e8
        /*02ec*/ 	.short	0x0100
        /*02ee*/ 	.byte	0x08
	.zero		1


	//   ....[31]....
        /*02f0*/ 	.word	0x00000b10
        /*02f4*/ 	.word	0x000000ff
        /*02f8*/ 	.word	0x000000f8
        /*02fc*/ 	.short	0x0100
        /*02fe*/ 	.byte	0x08
	.zero		1


	//   ....[32]....
        /*0300*/ 	.word	0x00000c30
        /*0304*/ 	.word	0x000000ff
        /*0308*/ 	.word	0x00000100
        /*030c*/ 	.short	0x0100
        /*030e*/ 	.byte	0x09
	.zero		1


	//   ....[33]....
        /*0310*/ 	.word	0x00000c40
        /*0314*/ 	.word	0x000000ff
        /*0318*/ 	.word	0x00000120
        /*031c*/ 	.short	0x0100
        /*031e*/ 	.byte	0x09
	.zero		1


	//   ....[34]....
        /*0320*/ 	.word	0x00000c50
        /*0324*/ 	.word	0x000000ff
        /*0328*/ 	.word	0x00000108
        /*032c*/ 	.short	0x0100
        /*032e*/ 	.byte	0x09
	.zero		1


	//   ....[35]....
        /*0330*/ 	.word	0x00000c60
        /*0334*/ 	.word	0x000000ff
        /*0338*/ 	.word	0x00000128
        /*033c*/ 	.short	0x0100
        /*033e*/ 	.byte	0x09
	.zero		1


	//   ....[36]....
        /*0340*/ 	.word	0x00000c70
        /*0344*/ 	.word	0x000000ff
        /*0348*/ 	.word	0x00000110
        /*034c*/ 	.short	0x0100
        /*034e*/ 	.byte	0x09
	.zero		1


	//   ....[37]....
        /*0350*/ 	.word	0x00000c80
        /*0354*/ 	.word	0x000000ff
        /*0358*/ 	.word	0x00000130
        /*035c*/ 	.short	0x0100
        /*035e*/ 	.byte	0x09
	.zero		1


	//   ....[38]....
        /*0360*/ 	.word	0x00000c90
        /*0364*/ 	.word	0x000000ff
        /*0368*/ 	.word	0x00000118
        /*036c*/ 	.short	0x0100
        /*036e*/ 	.byte	0x09
	.zero		1


	//   ....[39]....
        /*0370*/ 	.word	0x00000ca0
        /*0374*/ 	.word	0x000000ff
        /*0378*/ 	.word	0x00000138
        /*037c*/ 	.short	0x0100
        /*037e*/ 	.byte	0x09
	.zero		1


	//   ....[40]....
        /*0380*/ 	.word	0x00000d90
        /*0384*/ 	.word	0x000000ff
        /*0388*/ 	.word	0x00000140
        /*038c*/ 	.short	0x0100
        /*038e*/ 	.byte	0x08
	.zero		1


	//   ....[41]....
        /*0390*/ 	.word	0x00000da0
        /*0394*/ 	.word	0x000000ff
        /*0398*/ 	.word	0x00000150
        /*039c*/ 	.short	0x0100
        /*039e*/ 	.byte	0x08
	.zero		1


	//   ....[42]....
        /*03a0*/ 	.word	0x00000db0
        /*03a4*/ 	.word	0x000000ff
        /*03a8*/ 	.word	0x00000148
        /*03ac*/ 	.short	0x0100
        /*03ae*/ 	.byte	0x08
	.zero		1


	//   ....[43]....
        /*03b0*/ 	.word	0x00000dc0
        /*03b4*/ 	.word	0x000000ff
        /*03b8*/ 	.word	0x00000158
        /*03bc*/ 	.short	0x0100
        /*03be*/ 	.byte	0x08
	.zero		1


	//   ....[44]....
        /*03c0*/ 	.word	0x00000eb0
        /*03c4*/ 	.word	0x000000ff
        /*03c8*/ 	.word	0x00000160
        /*03cc*/ 	.short	0x0100
        /*03ce*/ 	.byte	0x06
	.zero		1


	//   ....[45]....
        /*03d0*/ 	.word	0x000018c0
        /*03d4*/ 	.word	0x00000002
        /*03d8*/ 	.word	0x00000150
        /*03dc*/ 	.short	0x010a
        /*03de*/ 	.byte	0xff
	.zero		1


	//   ....[46]....
        /*03e0*/ 	.word	0x000018f0
        /*03e4*/ 	.word	0x00000002
        /*03e8*/ 	.word	0x00000140
        /*03ec*/ 	.short	0x0101
        /*03ee*/ 	.byte	0xff
	.zero		1


	//   ....[47]....
        /*03f0*/ 	.word	0x000019c0
        /*03f4*/ 	.word	0x000000ff
        /*03f8*/ 	.word	0x00000050
        /*03fc*/ 	.short	0x010a
        /*03fe*/ 	.byte	0x08
	.zero		1


	//   ....[48]....
        /*0400*/ 	.word	0x00001ac0
        /*0404*/ 	.word	0x000000ff
        /*0408*/ 	.word	0x00000050
        /*040c*/ 	.short	0x010a
        /*040e*/ 	.byte	0x21
	.zero		1


	//   ....[49]....
        /*0410*/ 	.word	0x00001c70
        /*0414*/ 	.word	0x000000ff
        /*0418*/ 	.word	0x00000050
        /*041c*/ 	.short	0x010a
        /*041e*/ 	.byte	0x08
	.zero		1


	//   ....[50]....
        /*0420*/ 	.word	0x00001d70
        /*0424*/ 	.word	0x000000ff
        /*0428*/ 	.word	0x000000d8
        /*042c*/ 	.short	0x0101
        /*042e*/ 	.byte	0x04
	.zero		1


	//   ....[51]....
        /*0430*/ 	.word	0x00001d90
        /*0434*/ 	.word	0x000000ff
        /*0438*/ 	.word	0x00000050
        /*043c*/ 	.short	0x010a
        /*043e*/ 	.byte	0x08
	.zero		1


	//   ....[52]....
        /*0440*/ 	.word	0x00001e10
        /*0444*/ 	.word	0x000000ff
        /*0448*/ 	.word	0x00000050
        /*044c*/ 	.short	0x010a
        /*044e*/ 	.byte	0x11
	.zero		1


	//   ....[53]....
        /*0450*/ 	.word	0x00001fa0
        /*0454*/ 	.word	0x000000ff
        /*0458*/ 	.word	0x00000050
        /*045c*/ 	.short	0x010a
        /*045e*/ 	.byte	0x08
	.zero		1


	//   ....[54]....
        /*0460*/ 	.word	0x000020f0
        /*0464*/ 	.word	0x00000002
        /*0468*/ 	.word	0x000000e0
        /*046c*/ 	.short	0x010a
        /*046e*/ 	.byte	0xff
	.zero		1


	//   ....[55]....
        /*0470*/ 	.word	0x000021b0
        /*0474*/ 	.word	0x00000002
        /*0478*/ 	.word	0x00000000
        /*047c*/ 	.short	0x0101
        /*047e*/ 	.byte	0xff
	.zero		1


	//   ....[56]....
        /*0480*/ 	.word	0x00002710
        /*0484*/ 	.word	0x000000ff
        /*0488*/ 	.word	0x00000000
        /*048c*/ 	.short	0x010a
        /*048e*/ 	.byte	0x05
	.zero		1


	//   ....[57]....
        /*0490*/ 	.word	0x000027a0
        /*0494*/ 	.word	0x000000ff
        /*0498*/ 	.word	0x00000000
        /*049c*/ 	.short	0x010a
        /*049e*/ 	.byte	0x05
	.zero		1


	//   ....[58]....
        /*04a0*/ 	.word	0x00002830
        /*04a4*/ 	.word	0x000000ff
        /*04a8*/ 	.word	0x00000000
        /*04ac*/ 	.short	0x010a
        /*04ae*/ 	.byte	0x05
	.zero		1


	//   ....[59]....
        /*04b0*/ 	.word	0x000028c0
        /*04b4*/ 	.word	0x000000ff
        /*04b8*/ 	.word	0x00000000
        /*04bc*/ 	.short	0x010a
        /*04be*/ 	.byte	0x05
	.zero		1


	//   ....[60]....
        /*04c0*/ 	.word	0x00002950
        /*04c4*/ 	.word	0x000000ff
        /*04c8*/ 	.word	0x00000000
        /*04cc*/ 	.short	0x010a
        /*04ce*/ 	.byte	0x05
	.zero		1


	//   ....[61]....
        /*04d0*/ 	.word	0x000029e0
        /*04d4*/ 	.word	0x000000ff
        /*04d8*/ 	.word	0x00000000
        /*04dc*/ 	.short	0x010a
        /*04de*/ 	.byte	0x05
	.zero		1


	//   ....[62]....
        /*04e0*/ 	.word	0x00002a70
        /*04e4*/ 	.word	0x000000ff
        /*04e8*/ 	.word	0x00000000
        /*04ec*/ 	.short	0x010a
        /*04ee*/ 	.byte	0x05
	.zero		1


	//   ....[63]....
        /*04f0*/ 	.word	0x00002b00
        /*04f4*/ 	.word	0x000000ff
        /*04f8*/ 	.word	0x00000000
        /*04fc*/ 	.short	0x010a
        /*04fe*/ 	.byte	0x05
	.zero		1


	//   ....[64]....
        /*0500*/ 	.word	0x00002b90
        /*0504*/ 	.word	0x000000ff
        /*0508*/ 	.word	0x00000000
        /*050c*/ 	.short	0x010a
        /*050e*/ 	.byte	0x05
	.zero		1


	//   ....[65]....
        /*0510*/ 	.word	0x00002c30
        /*0514*/ 	.word	0x00000000
        /*0518*/ 	.word	0x00000000
        /*051c*/ 	.short	0x010a
        /*051e*/ 	.byte	0xff
	.zero		1


	//   ....[66]....
        /*0520*/ 	.word	0x00002d60
        /*0524*/ 	.word	0x00000000
        /*0528*/ 	.word	0x00000140
        /*052c*/ 	.short	0x010a
        /*052e*/ 	.byte	0xff
	.zero		1


	//   ....[67]....
        /*0530*/ 	.word	0x00002dd0
        /*0534*/ 	.word	0x00000000
        /*0538*/ 	.word	0x00000000
        /*053c*/ 	.short	0x0101
        /*053e*/ 	.byte	0xff
	.zero		1


	//   ....[68]....
        /*0540*/ 	.word	0x00002df0
        /*0544*/ 	.word	0x000000ff
        /*0548*/ 	.word	0x000000f0
        /*054c*/ 	.short	0x010a
        /*054e*/ 	.byte	0x05
	.zero		1


	//   ....[69]....
        /*0550*/ 	.word	0x00002f10
        /*0554*/ 	.word	0x00000000
        /*0558*/ 	.word	0x000000e0
        /*055c*/ 	.short	0x010a
        /*055e*/ 	.byte	0xff
	.zero		1


	//   ....[70]....
        /*0560*/ 	.word	0x00003010
        /*0564*/ 	.word	0x00000000
        /*0568*/ 	.word	0x00000000
        /*056c*/ 	.short	0x0101
        /*056e*/ 	.byte	0xff
	.zero		1


	//   ....[71]....
        /*0570*/ 	.word	0x000030a0
        /*0574*/ 	.word	0x000000ff
        /*0578*/ 	.word	0x000000f0
        /*057c*/ 	.short	0x0106
        /*057e*/ 	.byte	0x05
	.zero		1


	//   ....[72]....
        /*0580*/ 	.word	0x000030c0
        /*0584*/ 	.word	0x000000ff
        /*0588*/ 	.word	0x000000f0
        /*058c*/ 	.short	0x010a
        /*058e*/ 	.byte	0x05
	.zero		1


	//   ....[73]....
        /*0590*/ 	.word	0x00003150
        /*0594*/ 	.word	0x000000ff
        /*0598*/ 	.word	0x000000f0
        /*059c*/ 	.short	0x0106
        /*059e*/ 	.byte	0x04
	.zero		1


	//   ....[74]....
        /*05a0*/ 	.word	0x00003190
        /*05a4*/ 	.word	0x00000000
        /*05a8*/ 	.word	0x000000f0
        /*05ac*/ 	.short	0x010a
        /*05ae*/ 	.byte	0xff
	.zero		1


	//   ....[75]....
        /*05b0*/ 	.word	0x000033d0
        /*05b4*/ 	.word	0x000000ff
        /*05b8*/ 	.word	0x00000008
        /*05bc*/ 	.short	0x010a
        /*05be*/ 	.byte	0x06
	.zero		1


	//   ....[76]....
        /*05c0*/ 	.word	0x000033f0
        /*05c4*/ 	.word	0x000000ff
        /*05c8*/ 	.word	0x00000008
        /*05cc*/ 	.short	0x010a
        /*05ce*/ 	.byte	0x06
	.zero		1


	//   ....[77]....
        /*05d0*/ 	.word	0x00003580
        /*05d4*/ 	.word	0x000000ff
        /*05d8*/ 	.word	0x00000008
        /*05dc*/ 	.short	0x010a
        /*05de*/ 	.byte	0x06
	.zero		1


	//   ....[78]....
        /*05e0*/ 	.word	0x000035a0
        /*05e4*/ 	.word	0x000000ff
        /*05e8*/ 	.word	0x00000008
        /*05ec*/ 	.short	0x010a
        /*05ee*/ 	.byte	0x06
	.zero		1


	//   ....[79]....
        /*05f0*/ 	.word	0x00003660
        /*05f4*/ 	.word	0x000000ff
        /*05f8*/ 	.word	0x00000000
        /*05fc*/ 	.short	0x0101
        /*05fe*/ 	.byte	0x07
	.zero		1


	//   ....[80]....
        /*0600*/ 	.word	0x000039a0
        /*0604*/ 	.word	0x00000000
        /*0608*/ 	.word	0x000000e0
        /*060c*/ 	.short	0x010a
        /*060e*/ 	.byte	0xff
	.zero		1


	//   ....[81]....
        /*0610*/ 	.word	0x00003a60
        /*0614*/ 	.word	0x00000000
        /*0618*/ 	.word	0x00000000
        /*061c*/ 	.short	0x0101
        /*061e*/ 	.byte	0xff
	.zero		1


	//   ....[82]....
        /*0620*/ 	.word	0x00003b20
        /*0624*/ 	.word	0x000000ff
        /*0628*/ 	.word	0x00000000
        /*062c*/ 	.short	0x010a
        /*062e*/ 	.byte	0x08
	.zero		1


	//   ....[83]....
        /*0630*/ 	.word	0x00003b30
        /*0634*/ 	.word	0x000000ff
        /*0638*/ 	.word	0x00000120
        /*063c*/ 	.short	0x010a
        /*063e*/ 	.byte	0x09
	.zero		1


	//   ....[84]....
        /*0640*/ 	.word	0x00003be0
        /*0644*/ 	.word	0x000000ff
        /*0648*/ 	.word	0x00000000
        /*064c*/ 	.short	0x010a
        /*064e*/ 	.byte	0x08
	.zero		1


	//   ....[85]....
        /*0650*/ 	.word	0x00003d10
        /*0654*/ 	.word	0x000000ff
        /*0658*/ 	.word	0x00000000
        /*065c*/ 	.short	0x010a
        /*065e*/ 	.byte	0x1e
	.zero		1


	//   ....[86]....
        /*0660*/ 	.word	0x00004010
        /*0664*/ 	.word	0x000000ff
        /*0668*/ 	.word	0x00000000
        /*066c*/ 	.short	0x010a
        /*066e*/ 	.byte	0x08
	.zero		1


	//   ....[87]....
        /*0670*/ 	.word	0x000040a0
        /*0674*/ 	.word	0x000000ff
        /*0678*/ 	.word	0x00000000
        /*067c*/ 	.short	0x010a
        /*067e*/ 	.byte	0x08
	.zero		1


	//   ....[88]....
        /*0680*/ 	.word	0x00004130
        /*0684*/ 	.word	0x000000ff
        /*0688*/ 	.word	0x00000000
        /*068c*/ 	.short	0x010a
        /*068e*/ 	.byte	0x08
	.zero		1


	//   ....[89]....
        /*0690*/ 	.word	0x000041d0
        /*0694*/ 	.word	0x00000000
        /*0698*/ 	.word	0x00000000
        /*069c*/ 	.short	0x010a
        /*069e*/ 	.byte	0xff
	.zero		1


	//   ....[90]....
        /*06a0*/ 	.word	0x00004210
        /*06a4*/ 	.word	0x00000000
        /*06a8*/ 	.word	0x00000000
        /*06ac*/ 	.short	0x010a
        /*06ae*/ 	.byte	0xff
	.zero		1


	//   ....[91]....
        /*06b0*/ 	.word	0x00004280
        /*06b4*/ 	.word	0x000000ff
        /*06b8*/ 	.word	0x00000000
        /*06bc*/ 	.short	0x0101
        /*06be*/ 	.byte	0x05
	.zero		1


	//   ....[92]....
        /*06c0*/ 	.word	0x000042c0
        /*06c4*/ 	.word	0x000000ff
        /*06c8*/ 	.word	0x00000160
        /*06cc*/ 	.short	0x010a
        /*06ce*/ 	.byte	0x07
	.zero		1


	//   ....[93]....
        /*06d0*/ 	.word	0x00004310
        /*06d4*/ 	.word	0x000000ff
        /*06d8*/ 	.word	0x00000000
        /*06dc*/ 	.short	0x0101
        /*06de*/ 	.byte	0x05
	.zero		1


	//   ....[94]....
        /*06e0*/ 	.word	0x00004720
        /*06e4*/ 	.word	0x00000000
        /*06e8*/ 	.word	0x000000e0
        /*06ec*/ 	.short	0x010a
        /*06ee*/ 	.byte	0xff
	.zero		1


	//   ....[95]....
        /*06f0*/ 	.word	0x000047e0
        /*06f4*/ 	.word	0x00000000
        /*06f8*/ 	.word	0x00000000
        /*06fc*/ 	.short	0x0101
        /*06fe*/ 	.byte	0xff
	.zero		1


	//   ....[96]....
        /*0700*/ 	.word	0x00004b00
        /*0704*/ 	.word	0x000000ff
        /*0708*/ 	.word	0x000000d8
        /*070c*/ 	.short	0x010a
        /*070e*/ 	.byte	0x06
	.zero		1


	//   ....[97]....
        /*0710*/ 	.word	0x00004d20
        /*0714*/ 	.word	0x000000ff
        /*0718*/ 	.word	0x000000b8
        /*071c*/ 	.short	0x010a
        /*071e*/ 	.byte	0x0f
	.zero		1


	//   ....[98]....
        /*0720*/ 	.word	0x00004f20
        /*0724*/ 	.word	0x000000ff
        /*0728*/ 	.word	0x000000a0
        /*072c*/ 	.short	0x010b
        /*072e*/ 	.byte	0x0f
	.zero		1


	//   ....[99]....
        /*0730*/ 	.word	0x00004f70
        /*0734*/ 	.word	0x000000ff
        /*0738*/ 	.word	0x00000000
        /*073c*/ 	.short	0x0101
        /*073e*/ 	.byte	0x10
	.zero		1


	//   ....[100]....
        /*0740*/ 	.word	0x00004fb0
        /*0744*/ 	.word	0x000000ff
        /*0748*/ 	.word	0x000000b8
        /*074c*/ 	.short	0x010a
        /*074e*/ 	.byte	0x0d
	.zero		1


	//   ....[101]....
        /*0750*/ 	.word	0x000051f0
        /*0754*/ 	.word	0x000000ff
        /*0758*/ 	.word	0x000000a0
        /*075c*/ 	.short	0x010b
        /*075e*/ 	.byte	0x0d
	.zero		1


	//   ....[102]....
        /*0760*/ 	.word	0x00005260
        /*0764*/ 	.word	0x000000ff
        /*0768*/ 	.word	0x00000000
        /*076c*/ 	.short	0x0101
        /*076e*/ 	.byte	0x0f
	.zero		1


	//   ....[103]....
        /*0770*/ 	.word	0x000052b0
        /*0774*/ 	.word	0x000000ff
        /*0778*/ 	.word	0x00000000
        /*077c*/ 	.short	0x010a
        /*077e*/ 	.byte	0x04
	.zero		1


	//   ....[104]....
        /*0780*/ 	.word	0x00005340
        /*0784*/ 	.word	0x000000ff
        /*0788*/ 	.word	0x00000000
        /*078c*/ 	.short	0x010a
        /*078e*/ 	.byte	0x04
	.zero		1


	//   ....[105]....
        /*0790*/ 	.word	0x000053e0
        /*0794*/ 	.word	0x00000000
        /*0798*/ 	.word	0x00000000
        /*079c*/ 	.short	0x010a
        /*079e*/ 	.byte	0xff
	.zero		1


	//   ....[106]....
        /*07a0*/ 	.word	0x00005720
        /*07a4*/ 	.word	0x00000000
        /*07a8*/ 	.word	0x000000e0
        /*07ac*/ 	.short	0x010a
        /*07ae*/ 	.byte	0xff
	.zero		1


	//   ....[107]....
        /*07b0*/ 	.word	0x00005830
        /*07b4*/ 	.word	0x00000000
        /*07b8*/ 	.word	0x00000000
        /*07bc*/ 	.short	0x0101
        /*07be*/ 	.byte	0xff
	.zero		1


	//   ....[108]....
        /*07c0*/ 	.word	0x000062d0
        /*07c4*/ 	.word	0x00000000
        /*07c8*/ 	.word	0x000000a0
        /*07cc*/ 	.short	0x010a
        /*07ce*/ 	.byte	0xff
	.zero		1


	//   ....[109]....
        /*07d0*/ 	.word	0x00006340
        /*07d4*/ 	.word	0x0000006a
        /*07d8*/ 	.word	0x00000100
        /*07dc*/ 	.short	0x010a
        /*07de*/ 	.byte	0xff
	.zero		1


	//   ....[110]....
        /*07e0*/ 	.word	0x00006430
        /*07e4*/ 	.word	0x00000000
        /*07e8*/ 	.word	0x000000a0
        /*07ec*/ 	.short	0x010a
        /*07ee*/ 	.byte	0xff
	.zero		1


	//   ....[111]....
        /*07f0*/ 	.word	0x00006560
        /*07f4*/ 	.word	0x0000006a
        /*07f8*/ 	.word	0x00000100
        /*07fc*/ 	.short	0x010a
        /*07fe*/ 	.byte	0xff
	.zero		1


	//   ....[112]....
        /*0800*/ 	.word	0x00007070
        /*0804*/ 	.word	0x00000000
        /*0808*/ 	.word	0x00000000
        /*080c*/ 	.short	0x0101
        /*080e*/ 	.byte	0xff
	.zero		1


	//   ....[113]....
        /*0810*/ 	.word	0x00007080
        /*0814*/ 	.word	0x00000002
        /*0818*/ 	.word	0x000000a0
        /*081c*/ 	.short	0x010a
        /*081e*/ 	.byte	0xff
	.zero		1


	//   ....[114]....
        /*0820*/ 	.word	0x00007150
        /*0824*/ 	.word	0x00000002
        /*0828*/ 	.word	0x000000a0
        /*082c*/ 	.short	0x010a
        /*082e*/ 	.byte	0xff
	.zero		1


	//   ....[115]....
        /*0830*/ 	.word	0x000075d0
        /*0834*/ 	.word	0x0000006a
        /*0838*/ 	.word	0x00000000
        /*083c*/ 	.short	0x0101
        /*083e*/ 	.byte	0xff
	.zero		1


	//   ....[116]....
        /*0840*/ 	.word	0x00007de0
        /*0844*/ 	.word	0x00000000
        /*0848*/ 	.word	0x00000000
        /*084c*/ 	.short	0x0101
        /*084e*/ 	.byte	0xff
	.zero		1


	//   ....[117]....
        /*0850*/ 	.word	0x00008050
        /*0854*/ 	.word	0x000000ff
        /*0858*/ 	.word	0x00000000
        /*085c*/ 	.short	0x0101
        /*085e*/ 	.byte	0x04
	.zero		1


	//   ....[118]....
        /*0860*/ 	.word	0x00008070
        /*0864*/ 	.word	0x00000002
        /*0868*/ 	.word	0x00000150
        /*086c*/ 	.short	0x010a
        /*086e*/ 	.byte	0xff
	.zero		1


	//   ....[119]....
        /*0870*/ 	.word	0x000080d0
        /*0874*/ 	.word	0x00000002
        /*0878*/ 	.word	0x00000050
        /*087c*/ 	.short	0x010a
        /*087e*/ 	.byte	0xff
	.zero		1


	//   ....[120]....
        /*0880*/ 	.word	0x00008130
        /*0884*/ 	.word	0x00000002
        /*0888*/ 	.word	0x00000050
        /*088c*/ 	.short	0x010a
        /*088e*/ 	.byte	0xff
	.zero		1


	//   ....[121]....
        /*0890*/ 	.word	0x00008180
        /*0894*/ 	.word	0x00000002
        /*0898*/ 	.word	0x000000e0
        /*089c*/ 	.short	0x010a
        /*089e*/ 	.byte	0xff
	.zero		1


	//   ....[122]....
        /*08a0*/ 	.word	0x000081e0
        /*08a4*/ 	.word	0x00000000
        /*08a8*/ 	.word	0x00000000
        /*08ac*/ 	.short	0x010a
        /*08ae*/ 	.byte	0xff
	.zero		1


	//   ....[123]....
        /*08b0*/ 	.word	0x00008240
        /*08b4*/ 	.word	0x00000000
        /*08b8*/ 	.word	0x00000000
        /*08bc*/ 	.short	0x010a
        /*08be*/ 	.byte	0xff
	.zero		1


	//   ....[124]....
        /*08c0*/ 	.word	0x000082a0
        /*08c4*/ 	.word	0x00000000
        /*08c8*/ 	.word	0x00000000
        /*08cc*/ 	.short	0x010a
        /*08ce*/ 	.byte	0xff
	.zero		1


	//   ....[125]....
        /*08d0*/ 	.word	0x00008300
        /*08d4*/ 	.word	0x00000000
        /*08d8*/ 	.word	0x00000000
        /*08dc*/ 	.short	0x010a
        /*08de*/ 	.byte	0xff
	.zero		1


	//   ....[126]....
        /*08e0*/ 	.word	0x00008360
        /*08e4*/ 	.word	0x00000000
        /*08e8*/ 	.word	0x00000000
        /*08ec*/ 	.short	0x010a
        /*08ee*/ 	.byte	0xff
	.zero		1


	//   ....[127]....
        /*08f0*/ 	.word	0x000083c0
        /*08f4*/ 	.word	0x00000000
        /*08f8*/ 	.word	0x00000000
        /*08fc*/ 	.short	0x010a
        /*08fe*/ 	.byte	0xff
	.zero		1


	//   ....[128]....
        /*0900*/ 	.word	0x00008420
        /*0904*/ 	.word	0x00000000
        /*0908*/ 	.word	0x00000000
        /*090c*/ 	.short	0x010a
        /*090e*/ 	.byte	0xff
	.zero		1


	//   ....[129]....
        /*0910*/ 	.word	0x00008480
        /*0914*/ 	.word	0x00000000
        /*0918*/ 	.word	0x00000000
        /*091c*/ 	.short	0x010a
        /*091e*/ 	.byte	0xff
	.zero		1


	//   ....[130]....
        /*0920*/ 	.word	0x000084e0
        /*0924*/ 	.word	0x00000000
        /*0928*/ 	.word	0x00000000
        /*092c*/ 	.short	0x010a
        /*092e*/ 	.byte	0xff
	.zero		1


	//   ....[131]....
        /*0930*/ 	.word	0x00008530
        /*0934*/ 	.word	0x00000000
        /*0938*/ 	.word	0x00000140
        /*093c*/ 	.short	0x010a
        /*093e*/ 	.byte	0xff
	.zero		1


	//   ....[132]....
        /*0940*/ 	.word	0x00008590
        /*0944*/ 	.word	0x00000000
        /*0948*/ 	.word	0x000000f0
        /*094c*/ 	.short	0x010a
        /*094e*/ 	.byte	0xff
	.zero		1


	//   ....[133]....
        /*0950*/ 	.word	0x000085e0
        /*0954*/ 	.word	0x00000000
        /*0958*/ 	.word	0x000000e0
        /*095c*/ 	.short	0x010a
        /*095e*/ 	.byte	0xff
	.zero		1


	//   ....[134]....
        /*0960*/ 	.word	0x00008640
        /*0964*/ 	.word	0x00000000
        /*0968*/ 	.word	0x000000f0
        /*096c*/ 	.short	0x010a
        /*096e*/ 	.byte	0xff
	.zero		1


	//   ....[135]....
        /*0970*/ 	.word	0x000086a0
        /*0974*/ 	.word	0x00000004
        /*0978*/ 	.word	0x00000008
        /*097c*/ 	.short	0x010a
        /*097e*/ 	.byte	0xff
	.zero		1


	//   ....[136]....
        /*0980*/ 	.word	0x00008780
        /*0984*/ 	.word	0x00000002
        /*0988*/ 	.word	0x00000008
        /*098c*/ 	.short	0x010a
        /*098e*/ 	.byte	0xff
	.zero		1


	//   ....[137]....
        /*0990*/ 	.word	0x000087d0
        /*0994*/ 	.word	0x00000000
        /*0998*/ 	.word	0x000000e0
        /*099c*/ 	.short	0x010a
        /*099e*/ 	.byte	0xff
	.zero		1


	//   ....[138]....
        /*09a0*/ 	.word	0x00008830
        /*09a4*/ 	.word	0x00000000
        /*09a8*/ 	.word	0x00000120
        /*09ac*/ 	.short	0x010a
        /*09ae*/ 	.byte	0xff
	.zero		1


	//   ....[139]....
        /*09b0*/ 	.word	0x00008890
        /*09b4*/ 	.word	0x00000000
        /*09b8*/ 	.word	0x00000000
        /*09bc*/ 	.short	0x010a
        /*09be*/ 	.byte	0xff
	.zero		1


	//   ....[140]....
        /*09c0*/ 	.word	0x000088f0
        /*09c4*/ 	.word	0x00000000
        /*09c8*/ 	.word	0x00000000
        /*09cc*/ 	.short	0x010a
        /*09ce*/ 	.byte	0xff
	.zero		1


	//   ....[141]....
        /*09d0*/ 	.word	0x00008950
        /*09d4*/ 	.word	0x00000000
        /*09d8*/ 	.word	0x00000000
        /*09dc*/ 	.short	0x010a
        /*09de*/ 	.byte	0xff
	.zero		1


	//   ....[142]....
        /*09e0*/ 	.word	0x000089b0
        /*09e4*/ 	.word	0x00000000
        /*09e8*/ 	.word	0x00000000
        /*09ec*/ 	.short	0x010a
        /*09ee*/ 	.byte	0xff
	.zero		1


	//   ....[143]....
        /*09f0*/ 	.word	0x00008a10
        /*09f4*/ 	.word	0x00000000
        /*09f8*/ 	.word	0x00000160
        /*09fc*/ 	.short	0x010a
        /*09fe*/ 	.byte	0xff
	.zero		1


	//   ....[144]....
        /*0a00*/ 	.word	0x00008a60
        /*0a04*/ 	.word	0x00000000
        /*0a08*/ 	.word	0x000000e0
        /*0a0c*/ 	.short	0x010a
        /*0a0e*/ 	.byte	0xff
	.zero		1


	//   ....[145]....
        /*0a10*/ 	.word	0x00008ac0
        /*0a14*/ 	.word	0x00000000
        /*0a18*/ 	.word	0x000000d8
        /*0a1c*/ 	.short	0x010a
        /*0a1e*/ 	.byte	0xff
	.zero		1


	//   ....[146]....
        /*0a20*/ 	.word	0x00008b20
        /*0a24*/ 	.word	0x00000000
        /*0a28*/ 	.word	0x000000b8
        /*0a2c*/ 	.short	0x010a
        /*0a2e*/ 	.byte	0xff
	.zero		1


	//   ....[147]....
        /*0a30*/ 	.word	0x00008b80
        /*0a34*/ 	.word	0x00000000
        /*0a38*/ 	.word	0x000000b8
        /*0a3c*/ 	.short	0x010a
        /*0a3e*/ 	.byte	0xff
	.zero		1


	//   ....[148]....
        /*0a40*/ 	.word	0x00008be0
        /*0a44*/ 	.word	0x00000000
        /*0a48*/ 	.word	0x00000000
        /*0a4c*/ 	.short	0x010a
        /*0a4e*/ 	.byte	0xff
	.zero		1


	//   ....[149]....
        /*0a50*/ 	.word	0x00008c40
        /*0a54*/ 	.word	0x00000000
        /*0a58*/ 	.word	0x00000000
        /*0a5c*/ 	.short	0x010a
        /*0a5e*/ 	.byte	0xff
	.zero		1


	//   ....[150]....
        /*0a60*/ 	.word	0x00008c90
        /*0a64*/ 	.word	0x00000000
        /*0a68*/ 	.word	0x000000e0
        /*0a6c*/ 	.short	0x010a
        /*0a6e*/ 	.byte	0xff
	.zero		1


	//   ....[151]....
        /*0a70*/ 	.word	0x00008ce0
        /*0a74*/ 	.word	0x00000000
        /*0a78*/ 	.word	0x000000a0
        /*0a7c*/ 	.short	0x010a
        /*0a7e*/ 	.byte	0xff
	.zero		1


	//   ....[152]....
        /*0a80*/ 	.word	0x00008d30
        /*0a84*/ 	.word	0x0000006a
        /*0a88*/ 	.word	0x00000100
        /*0a8c*/ 	.short	0x010a
        /*0a8e*/ 	.byte	0xff
	.zero		1


	//   ....[153]....
        /*0a90*/ 	.word	0x00008d80
        /*0a94*/ 	.word	0x00000002
        /*0a98*/ 	.word	0x000000a0
        /*0a9c*/ 	.short	0x010a
        /*0a9e*/ 	.byte	0xff
	.zero		1


	//----- nvinfo : EIATTR_NUM_MBARRIERS
	.align		4
.L_47:
        /*0aa0*/ 	.byte	0x03, 0x38
        /*0aa2*/ 	.short	0x002d


	//----- nvinfo : EIATTR_EXIT_INSTR_OFFSETS
	.align		4
        /*0aa4*/ 	.byte	0x04, 0x1c
        /*0aa6*/ 	.short	(.L_49 - .L_48)


	//   ....[0]....
.L_48:
        /*0aa8*/ 	.word	0x00002c60


	//   ....[1]....
        /*0aac*/ 	.word	0x00003160


	//   ....[2]....
        /*0ab0*/ 	.word	0x000031c0


	//   ....[3]....
        /*0ab4*/ 	.word	0x00004540


	//   ....[4]....
        /*0ab8*/ 	.word	0x00005410


	//   ....[5]....
        /*0abc*/ 	.word	0x00005450


	//   ....[6]....
        /*0ac0*/ 	.word	0x00007f40


	//   ....[7]....
        /*0ac4*/ 	.word	0x00007fc0


	//   ....[8]....
        /*0ac8*/ 	.word	0x00007ff0


	//   ....[9]....
        /*0acc*/ 	.word	0x00008060


	//----- nvinfo : EIATTR_MAX_THREADS
	.align		4
.L_49:
        /*0ad0*/ 	.byte	0x04, 0x05
        /*0ad2*/ 	.short	(.L_51 - .L_50)
.L_50:
        /*0ad4*/ 	.word	0x00000100
        /*0ad8*/ 	.word	0x00000001
        /*0adc*/ 	.word	0x00000001


	//----- nvinfo : EIATTR_CRS_STACK_SIZE
	.align		4
.L_51:
        /*0ae0*/ 	.byte	0x04, 0x1e
        /*0ae2*/ 	.short	(.L_53 - .L_52)
.L_52:
        /*0ae4*/ 	.word	0x00000000


	//----- nvinfo : EIATTR_CBANK_PARAM_SIZE
	.align		4
.L_53:
        /*0ae8*/ 	.byte	0x03, 0x19
        /*0aea*/ 	.short	0x0800


	//----- nvinfo : EIATTR_PARAM_CBANK
	.align		4
        /*0aec*/ 	.byte	0x04, 0x0a
        /*0aee*/ 	.short	(.L_55 - .L_54)
	.align		4
.L_54:
        /*0af0*/ 	.word	index@(.nv.constant0._ZN7cutlass13device_kernelINS_4gemm6kernel13GemmUniversalIN4cute5tupleIJiiiiEEENS1_10collective13CollectiveMmaINS1_35MainloopSm100TmaUmmaWarpSpecializedILi10ELi2ELi4ENS5_IJNS4_1CILi2EEENSA_ILi1EEESC_EEEEENS5_IJNSA_ILi256EEENSA_ILi64EEESG_EEENS_10bfloat16_tENS5_IJlSC_lEEESI_SJ_NS4_8TiledMMAINS4_8MMA_AtomIJNS4_26SM100_MMA_F16BF16_2x1SM_SSISI_SI_fLi256ELi64ELNS4_4UMMA5MajorE0ELSO_0ELNSN_7ScaleInE0ELSP_0EEEEEENS4_6LayoutINS5_IJSC_SC_SC_EEENS5_IJNSA_ILi0EEESU_SU_EEEEENS5_IJNS4_10UnderscoreESX_SX_EEEEENS4_18SM100_TMA_2SM_LOADENS4_14ComposedLayoutINS4_7SwizzleILi3ELi4ELi3EEENS4_18smem_ptr_flag_bitsILi16EEENSS_INS5_IJNSA_ILi8EEESG_EEENS5_IJSG_SC_EEEEEEEvNS4_8identityES10_S1A_vS1B_EENS_8epilogue10collective18CollectiveEpilogueINS1D_23Sm100TmaWarpSpecializedILi3ELi2ELi32ELb1ELb0EEEJNS5_IJNSA_ILi128EEESG_SG_EEENS5_IJNSS_IS1I_SC_EENSS_INSA_ILi32EEESC_EEEEESI_SJ_SI_SJ_NS1D_6fusion15FusionCallbacksIS1H_NS1O_17LinearCombinationISI_fSI_fLNS_15FloatRoundStyleE2EEES1J_S1N_JEEENS4_5SM1004TMEM4LOAD26SM100_TMEM_LOAD_32dp32b32xENS4_13SM90_TMA_LOADENS11_INS12_ILi2ELi4ELi3EEES15_NSS_INS5_IJS16_S1L_EEENS5_IJS1L_SC_EEEEEEENS4_39AutoVectorizingCopyWithAssumedAlignmentILi128EEENS4_14SM90_TMA_STOREES23_S25_S25_EEEvvEEEEvNT_6ParamsE)
        /*0af4*/ 	.short	0x0380
        /*0af6*/ 	.short	0x0800


	//----- nvinfo : EIATTR_SW_WAR
	.align		4
.L_55:
        /*0af8*/ 	.byte	0x04, 0x36
        /*0afa*/ 	.short	(.L_57 - .L_56)
.L_56:
        /*0afc*/ 	.word	0x00000008
.L_57:


//--------------------- .nv.callgraph             --------------------------
	.section	.nv.callgraph,"",@"SHT_CUDA_CALLGRAPH"
	.align	4
	.sectionentsize	8
	.align		4
        /*0000*/ 	.word	0x00000000
	.align		4
        /*0004*/ 	.word	0xffffffff
	.align		4
        /*0008*/ 	.word	index@(_ZN7cutlass13device_kernelINS_4gemm6kernel13GemmUniversalIN4cute5tupleIJiiiiEEENS1_10collective13CollectiveMmaINS1_35MainloopSm100TmaUmmaWarpSpecializedILi10ELi2ELi4ENS5_IJNS4_1CILi2EEENSA_ILi1EEESC_EEEEENS5_IJNSA_ILi256EEENSA_ILi64EEESG_EEENS_10bfloat16_tENS5_IJlSC_lEEESI_SJ_NS4_8TiledMMAINS4_8MMA_AtomIJNS4_26SM100_MMA_F16BF16_2x1SM_SSISI_SI_fLi256ELi64ELNS4_4UMMA5MajorE0ELSO_0ELNSN_7ScaleInE0ELSP_0EEEEEENS4_6LayoutINS5_IJSC_SC_SC_EEENS5_IJNSA_ILi0EEESU_SU_EEEEENS5_IJNS4_10UnderscoreESX_SX_EEEEENS4_18SM100_TMA_2SM_LOADENS4_14ComposedLayoutINS4_7SwizzleILi3ELi4ELi3EEENS4_18smem_ptr_flag_bitsILi16EEENSS_INS5_IJNSA_ILi8EEESG_EEENS5_IJSG_SC_EEEEEEEvNS4_8identityES10_S1A_vS1B_EENS_8epilogue10collective18CollectiveEpilogueINS1D_23Sm100TmaWarpSpecializedILi3ELi2ELi32ELb1ELb0EEEJNS5_IJNSA_ILi128EEESG_SG_EEENS5_IJNSS_IS1I_SC_EENSS_INSA_ILi32EEESC_EEEEESI_SJ_SI_SJ_NS1D_6fusion15FusionCallbacksIS1H_NS1O_17LinearCombinationISI_fSI_fLNS_15FloatRoundStyleE2EEES1J_S1N_JEEENS4_5SM1004TMEM4LOAD26SM100_TMEM_LOAD_32dp32b32xENS4_13SM90_TMA_LOADENS11_INS12_ILi2ELi4ELi3EEES15_NSS_INS5_IJS16_S1L_EEENS5_IJS1L_SC_EEEEEEENS4_39AutoVectorizingCopyWithAssumedAlignmentILi128EEENS4_14SM90_TMA_STOREES23_S25_S25_EEEvvEEEEvNT_6ParamsE)
	.align		4
        /*000c*/ 	.word	index@(__assertfail)
	.align		4
        /*0010*/ 	.word	0x00000000
	.align		4
        /*0014*/ 	.word	0xfffffffe
	.align		4
        /*0018*/ 	.word	0x00000000
	.align		4
        /*001c*/ 	.word	0xfffffffd
	.align		4
        /*0020*/ 	.word	0x00000000
	.align		4
        /*0024*/ 	.word	0xfffffffc


//--------------------- .nv.constant4             --------------------------
	.section	.nv.constant4,"a",@progbits
	.align	8
	.align		8
.nv.constant4:
        /*0000*/ 	.dword	__assertfail
	.align		8
        /*0008*/ 	.dword	__unnamed_1
	.align		8
        /*0010*/ 	.dword	__unnamed_2
	.align		8
        /*0018*/ 	.dword	_ZN39_INTERNAL_a138173c_4_k_cu_3253eccf_29474cuda3std3__45__cpo5beginE
	.align		8
        /*0020*/ 	.dword	_ZN39_INTERNAL_a138173c_4_k_cu_3253eccf_29474cuda3std3__45__cpo3endE
	.align		8
        /*0028*/ 	.dword	_ZN39_INTERNAL_a138173c_4_k_cu_3253eccf_29474cuda3std3__45__cpo6cbeginE
	.align		8
        /*0030*/ 	.dword	_ZN39_INTERNAL_a138173c_4_k_cu_3253eccf_29474cuda3std3__45__cpo4cendE
	.align		8
        /*0038*/ 	.dword	_ZN39_INTERNAL_a138173c_4_k_cu_3253eccf_29474cuda3std3__441_GLOBAL__N__a138173c_4_k_cu_3253eccf_29476ignoreE
	.align		8
        /*0040*/ 	.dword	_ZN39_INTERNAL_a138173c_4_k_cu_3253eccf_29474cuda3std3__419piecewise_constructE
	.align		8
        /*0048*/ 	.dword	_ZN39_INTERNAL_a138173c_4_k_cu_3253eccf_29474cuda3std3__48in_placeE
	.align		8
        /*0050*/ 	.dword	_ZN39_INTERNAL_a138173c_4_k_cu_3253eccf_29474cuda3std6ranges3__45__cpo4swapE
	.align		8
        /*0058*/ 	.dword	_ZN39_INTERNAL_a138173c_4_k_cu_3253eccf_29474cuda3std6ranges3__45__cpo9iter_moveE
	.align		8
        /*0060*/ 	.dword	_ZN39_INTERNAL_a138173c_4_k_cu_3253eccf_29474cute7productE
	.align		8
        /*0068*/ 	.dword	_ZN39_INTERNAL_a138173c_4_k_cu_3253eccf_29474cute1_E
	.align		8
        /*0070*/ 	.dword	$str$25
	.align		8
        /*0078*/ 	.dword	$str$26
	.align		8
        /*0080*/ 	.dword	$str$27
	.align		8
        /*0088*/ 	.dword	$str$28


//--------------------- .text._ZN7cutlass13device_kernelINS_4gemm6kernel13GemmUniversalIN4cute5tupleIJiiiiEEENS1_10collective13CollectiveMmaINS1_35MainloopSm100TmaUmmaWarpSpecializedILi10ELi2ELi4ENS5_IJNS4_1CILi2EEENSA_ILi1EEESC_EEEEENS5_IJNSA_ILi256EEENSA_ILi64EEESG_EEENS_10bfloat16_tENS5_IJlSC_lEEESI_SJ_NS4_8TiledMMAINS4_8MMA_AtomIJNS4_26SM100_MMA_F16BF16_2x1SM_SSISI_SI_fLi256ELi64ELNS4_4UMMA5MajorE0ELSO_0ELNSN_7ScaleInE0ELSP_0EEEEEENS4_6LayoutINS5_IJSC_SC_SC_EEENS5_IJNSA_ILi0EEESU_SU_EEEEENS5_IJNS4_10UnderscoreESX_SX_EEEEENS4_18SM100_TMA_2SM_LOADENS4_14ComposedLayoutINS4_7SwizzleILi3ELi4ELi3EEENS4_18smem_ptr_flag_bitsILi16EEENSS_INS5_IJNSA_ILi8EEESG_EEENS5_IJSG_SC_EEEEEEEvNS4_8identityES10_S1A_vS1B_EENS_8epilogue10collective18CollectiveEpilogueINS1D_23Sm100TmaWarpSpecializedILi3ELi2ELi32ELb1ELb0EEEJNS5_IJNSA_ILi128EEESG_SG_EEENS5_IJNSS_IS1I_SC_EENSS_INSA_ILi32EEESC_EEEEESI_SJ_SI_SJ_NS1D_6fusion15FusionCallbacksIS1H_NS1O_17LinearCombinationISI_fSI_fLNS_15FloatRoundStyleE2EEES1J_S1N_JEEENS4_5SM1004TMEM4LOAD26SM100_TMEM_LOAD_32dp32b32xENS4_13SM90_TMA_LOADENS11_INS12_ILi2ELi4ELi3EEES15_NSS_INS5_IJS16_S1L_EEENS5_IJS1L_SC_EEEEEEENS4_39AutoVectorizingCopyWithAssumedAlignmentILi128EEENS4_14SM90_TMA_STOREES23_S25_S25_EEEvvEEEEvNT_6ParamsE --------------------------
	.section	.text._ZN7cutlass13device_kernelINS_4gemm6kernel13GemmUniversalIN4cute5tupleIJiiiiEEENS1_10collective13CollectiveMmaINS1_35MainloopSm100TmaUmmaWarpSpecializedILi10ELi2ELi4ENS5_IJNS4_1CILi2EEENSA_ILi1EEESC_EEEEENS5_IJNSA_ILi256EEENSA_ILi64EEESG_EEENS_10bfloat16_tENS5_IJlSC_lEEESI_SJ_NS4_8TiledMMAINS4_8MMA_AtomIJNS4_26SM100_MMA_F16BF16_2x1SM_SSISI_SI_fLi256ELi64ELNS4_4UMMA5MajorE0ELSO_0ELNSN_7ScaleInE0ELSP_0EEEEEENS4_6LayoutINS5_IJSC_SC_SC_EEENS5_IJNSA_ILi0EEESU_SU_EEEEENS5_IJNS4_10UnderscoreESX_SX_EEEEENS4_18SM100_TMA_2SM_LOADENS4_14ComposedLayoutINS4_7SwizzleILi3ELi4ELi3EEENS4_18smem_ptr_flag_bitsILi16EEENSS_INS5_IJNSA_ILi8EEESG_EEENS5_IJSG_SC_EEEEEEEvNS4_8identityES10_S1A_vS1B_EENS_8epilogue10collective18CollectiveEpilogueINS1D_23Sm100TmaWarpSpecializedILi3ELi2ELi32ELb1ELb0EEEJNS5_IJNSA_ILi128EEESG_SG_EEENS5_IJNSS_IS1I_SC_EENSS_INSA_ILi32EEESC_EEEEESI_SJ_SI_SJ_NS1D_6fusion15FusionCallbacksIS1H_NS1O_17LinearCombinationISI_fSI_fLNS_15FloatRoundStyleE2EEES1J_S1N_JEEENS4_5SM1004TMEM4LOAD26SM100_TMEM_LOAD_32dp32b32xENS4_13SM90_TMA_LOADENS11_INS12_ILi2ELi4ELi3EEES15_NSS_INS5_IJS16_S1L_EEENS5_IJS1L_SC_EEEEEEENS4_39AutoVectorizingCopyWithAssumedAlignmentILi128EEENS4_14SM90_TMA_STOREES23_S25_S25_EEEvvEEEEvNT_6ParamsE,"ax",@progbits
	.align	128
.text._ZN7cutlass13device_kernelINS_4gemm6kernel13GemmUniversalIN4cute5tupleIJiiiiEEENS1_10collective13CollectiveMmaINS1_35MainloopSm100TmaUmmaWarpSpecializedILi10ELi2ELi4ENS5_IJNS4_1CILi2EEENSA_ILi1EEESC_EEEEENS5_IJNSA_ILi256EEENSA_ILi64EEESG_EEENS_10bfloat16_tENS5_IJlSC_lEEESI_SJ_NS4_8TiledMMAINS4_8MMA_AtomIJNS4_26SM100_MMA_F16BF16_2x1SM_SSISI_SI_fLi256ELi64ELNS4_4UMMA5MajorE0ELSO_0ELNSN_7ScaleInE0ELSP_0EEEEEENS4_6LayoutINS5_IJSC_SC_SC_EEENS5_IJNSA_ILi0EEESU_SU_EEEEENS5_IJNS4_10UnderscoreESX_SX_EEEEENS4_18SM100_TMA_2SM_LOADENS4_14ComposedLayoutINS4_7SwizzleILi3ELi4ELi3EEENS4_18smem_ptr_flag_bitsILi16EEENSS_INS5_IJNSA_ILi8EEESG_EEENS5_IJSG_SC_EEEEEEEvNS4_8identityES10_S1A_vS1B_EENS_8epilogue10collective18CollectiveEpilogueINS1D_23Sm100TmaWarpSpecializedILi3ELi2ELi32ELb1ELb0EEEJNS5_IJNSA_ILi128EEESG_SG_EEENS5_IJNSS_IS1I_SC_EENSS_INSA_ILi32EEESC_EEEEESI_SJ_SI_SJ_NS1D_6fusion15FusionCallbacksIS1H_NS1O_17LinearCombinationISI_fSI_fLNS_15FloatRoundStyleE2EEES1J_S1N_JEEENS4_5SM1004TMEM4LOAD26SM100_TMEM_LOAD_32dp32b32xENS4_13SM90_TMA_LOADENS11_INS12_ILi2ELi4ELi3EEES15_NSS_INS5_IJS16_S1L_EEENS5_IJS1L_SC_EEEEEEENS4_39AutoVectorizingCopyWithAssumedAlignmentILi128EEENS4_14SM90_TMA_STOREES23_S25_S25_EEEvvEEEEvNT_6ParamsE:
        .type           _ZN7cutlass13device_kernelINS_4gemm6kernel13GemmUniversalIN4cute5tupleIJiiiiEEENS1_10collective13CollectiveMmaINS1_35MainloopSm100TmaUmmaWarpSpecializedILi10ELi2ELi4ENS5_IJNS4_1CILi2EEENSA_ILi1EEESC_EEEEENS5_IJNSA_ILi256EEENSA_ILi64EEESG_EEENS_10bfloat16_tENS5_IJlSC_lEEESI_SJ_NS4_8TiledMMAINS4_8MMA_AtomIJNS4_26SM100_MMA_F16BF16_2x1SM_SSISI_SI_fLi256ELi64ELNS4_4UMMA5MajorE0ELSO_0ELNSN_7ScaleInE0ELSP_0EEEEEENS4_6LayoutINS5_IJSC_SC_SC_EEENS5_IJNSA_ILi0EEESU_SU_EEEEENS5_IJNS4_10UnderscoreESX_SX_EEEEENS4_18SM100_TMA_2SM_LOADENS4_14ComposedLayoutINS4_7SwizzleILi3ELi4ELi3EEENS4_18smem_ptr_flag_bitsILi16EEENSS_INS5_IJNSA_ILi8EEESG_EEENS5_IJSG_SC_EEEEEEEvNS4_8identityES10_S1A_vS1B_EENS_8epilogue10collective18CollectiveEpilogueINS1D_23Sm100TmaWarpSpecializedILi3ELi2ELi32ELb1ELb0EEEJNS5_IJNSA_ILi128EEESG_SG_EEENS5_IJNSS_IS1I_SC_EENSS_INSA_ILi32EEESC_EEEEESI_SJ_SI_SJ_NS1D_6fusion15FusionCallbacksIS1H_NS1O_17LinearCombinationISI_fSI_fLNS_15FloatRoundStyleE2EEES1J_S1N_JEEENS4_5SM1004TMEM4LOAD26SM100_TMEM_LOAD_32dp32b32xENS4_13SM90_TMA_LOADENS11_INS12_ILi2ELi4ELi3EEES15_NSS_INS5_IJS16_S1L_EEENS5_IJS1L_SC_EEEEEEENS4_39AutoVectorizingCopyWithAssumedAlignmentILi128EEENS4_14SM90_TMA_STOREES23_S25_S25_EEEvvEEEEvNT_6ParamsE,@function
        .size           _ZN7cutlass13device_kernelINS_4gemm6kernel13GemmUniversalIN4cute5tupleIJiiiiEEENS1_10collective13CollectiveMmaINS1_35MainloopSm100TmaUmmaWarpSpecializedILi10ELi2ELi4ENS5_IJNS4_1CILi2EEENSA_ILi1EEESC_EEEEENS5_IJNSA_ILi256EEENSA_ILi64EEESG_EEENS_10bfloat16_tENS5_IJlSC_lEEESI_SJ_NS4_8TiledMMAINS4_8MMA_AtomIJNS4_26SM100_MMA_F16BF16_2x1SM_SSISI_SI_fLi256ELi64ELNS4_4UMMA5MajorE0ELSO_0ELNSN_7ScaleInE0ELSP_0EEEEEENS4_6LayoutINS5_IJSC_SC_SC_EEENS5_IJNSA_ILi0EEESU_SU_EEEEENS5_IJNS4_10UnderscoreESX_SX_EEEEENS4_18SM100_TMA_2SM_LOADENS4_14ComposedLayoutINS4_7SwizzleILi3ELi4ELi3EEENS4_18smem_ptr_flag_bitsILi16EEENSS_INS5_IJNSA_ILi8EEESG_EEENS5_IJSG_SC_EEEEEEEvNS4_8identityES10_S1A_vS1B_EENS_8epilogue10collective18CollectiveEpilogueINS1D_23Sm100TmaWarpSpecializedILi3ELi2ELi32ELb1ELb0EEEJNS5_IJNSA_ILi128EEESG_SG_EEENS5_IJNSS_IS1I_SC_EENSS_INSA_ILi32EEESC_EEEEESI_SJ_SI_SJ_NS1D_6fusion15FusionCallbacksIS1H_NS1O_17LinearCombinationISI_fSI_fLNS_15FloatRoundStyleE2EEES1J_S1N_JEEENS4_5SM1004TMEM4LOAD26SM100_TMEM_LOAD_32dp32b32xENS4_13SM90_TMA_LOADENS11_INS12_ILi2ELi4ELi3EEES15_NSS_INS5_IJS16_S1L_EEENS5_IJS1L_SC_EEEEEEENS4_39AutoVectorizingCopyWithAssumedAlignmentILi128EEENS4_14SM90_TMA_STOREES23_S25_S25_EEEvvEEEEvNT_6ParamsE,(.L_x_194 - _ZN7cutlass13device_kernelINS_4gemm6kernel13GemmUniversalIN4cute5tupleIJiiiiEEENS1_10collective13CollectiveMmaINS1_35MainloopSm100TmaUmmaWarpSpecializedILi10ELi2ELi4ENS5_IJNS4_1CILi2EEENSA_ILi1EEESC_EEEEENS5_IJNSA_ILi256EEENSA_ILi64EEESG_EEENS_10bfloat16_tENS5_IJlSC_lEEESI_SJ_NS4_8TiledMMAINS4_8MMA_AtomIJNS4_26SM100_MMA_F16BF16_2x1SM_SSISI_SI_fLi256ELi64ELNS4_4UMMA5MajorE0ELSO_0ELNSN_7ScaleInE0ELSP_0EEEEEENS4_6LayoutINS5_IJSC_SC_SC_EEENS5_IJNSA_ILi0EEESU_SU_EEEEENS5_IJNS4_10UnderscoreESX_SX_EEEEENS4_18SM100_TMA_2SM_LOADENS4_14ComposedLayoutINS4_7SwizzleILi3ELi4ELi3EEENS4_18smem_ptr_flag_bitsILi16EEENSS_INS5_IJNSA_ILi8EEESG_EEENS5_IJSG_SC_EEEEEEEvNS4_8identityES10_S1A_vS1B_EENS_8epilogue10collective18CollectiveEpilogueINS1D_23Sm100TmaWarpSpecializedILi3ELi2ELi32ELb1ELb0EEEJNS5_IJNSA_ILi128EEESG_SG_EEENS5_IJNSS_IS1I_SC_EENSS_INSA_ILi32EEESC_EEEEESI_SJ_SI_SJ_NS1D_6fusion15FusionCallbacksIS1H_NS1O_17LinearCombinationISI_fSI_fLNS_15FloatRoundStyleE2EEES1J_S1N_JEEENS4_5SM1004TMEM4LOAD26SM100_TMEM_LOAD_32dp32b32xENS4_13SM90_TMA_LOADENS11_INS12_ILi2ELi4ELi3EEES15_NSS_INS5_IJS16_S1L_EEENS5_IJS1L_SC_EEEEEEENS4_39AutoVectorizingCopyWithAssumedAlignmentILi128EEENS4_14SM90_TMA_STOREES23_S25_S25_EEEvvEEEEvNT_6ParamsE)
        .other          _ZN7cutlass13device_kernelINS_4gemm6kernel13GemmUniversalIN4cute5tupleIJiiiiEEENS1_10collective13CollectiveMmaINS1_35MainloopSm100TmaUmmaWarpSpecializedILi10ELi2ELi4ENS5_IJNS4_1CILi2EEENSA_ILi1EEESC_EEEEENS5_IJNSA_ILi256EEENSA_ILi64EEESG_EEENS_10bfloat16_tENS5_IJlSC_lEEESI_SJ_NS4_8TiledMMAINS4_8MMA_AtomIJNS4_26SM100_MMA_F16BF16_2x1SM_SSISI_SI_fLi256ELi64ELNS4_4UMMA5MajorE0ELSO_0ELNSN_7ScaleInE0ELSP_0EEEEEENS4_6LayoutINS5_IJSC_SC_SC_EEENS5_IJNSA_ILi0EEESU_SU_EEEEENS5_IJNS4_10UnderscoreESX_SX_EEEEENS4_18SM100_TMA_2SM_LOADENS4_14ComposedLayoutINS4_7SwizzleILi3ELi4ELi3EEENS4_18smem_ptr_flag_bitsILi16EEENSS_INS5_IJNSA_ILi8EEESG_EEENS5_IJSG_SC_EEEEEEEvNS4_8identityES10_S1A_vS1B_EENS_8epilogue10collective18CollectiveEpilogueINS1D_23Sm100TmaWarpSpecializedILi3ELi2ELi32ELb1ELb0EEEJNS5_IJNSA_ILi128EEESG_SG_EEENS5_IJNSS_IS1I_SC_EENSS_INSA_ILi32EEESC_EEEEESI_SJ_SI_SJ_NS1D_6fusion15FusionCallbacksIS1H_NS1O_17LinearCombinationISI_fSI_fLNS_15FloatRoundStyleE2EEES1J_S1N_JEEENS4_5SM1004TMEM4LOAD26SM100_TMEM_LOAD_32dp32b32xENS4_13SM90_TMA_LOADENS11_INS12_ILi2ELi4ELi3EEES15_NSS_INS5_IJS16_S1L_EEENS5_IJS1L_SC_EEEEEEENS4_39AutoVectorizingCopyWithAssumedAlignmentILi128EEENS4_14SM90_TMA_STOREES23_S25_S25_EEEvvEEEEvNT_6ParamsE,@"STO_CUDA_ENTRY STV_DEFAULT"
_ZN7cutlass13device_kernelINS_4gemm6kernel13GemmUniversalIN4cute5tupleIJiiiiEEENS1_10collective13CollectiveMmaINS1_35MainloopSm100TmaUmmaWarpSpecializedILi10ELi2ELi4ENS5_IJNS4_1CILi2EEENSA_ILi1EEESC_EEEEENS5_IJNSA_ILi256EEENSA_ILi64EEESG_EEENS_10bfloat16_tENS5_IJlSC_lEEESI_SJ_NS4_8TiledMMAINS4_8MMA_AtomIJNS4_26SM100_MMA_F16BF16_2x1SM_SSISI_SI_fLi256ELi64ELNS4_4UMMA5MajorE0ELSO_0ELNSN_7ScaleInE0ELSP_0EEEEEENS4_6LayoutINS5_IJSC_SC_SC_EEENS5_IJNSA_ILi0EEESU_SU_EEEEENS5_IJNS4_10UnderscoreESX_SX_EEEEENS4_18SM100_TMA_2SM_LOADENS4_14ComposedLayoutINS4_7SwizzleILi3ELi4ELi3EEENS4_18smem_ptr_flag_bitsILi16EEENSS_INS5_IJNSA_ILi8EEESG_EEENS5_IJSG_SC_EEEEEEEvNS4_8identityES10_S1A_vS1B_EENS_8epilogue10collective18CollectiveEpilogueINS1D_23Sm100TmaWarpSpecializedILi3ELi2ELi32ELb1ELb0EEEJNS5_IJNSA_ILi128EEESG_SG_EEENS5_IJNSS_IS1I_SC_EENSS_INSA_ILi32EEESC_EEEEESI_SJ_SI_SJ_NS1D_6fusion15FusionCallbacksIS1H_NS1O_17LinearCombinationISI_fSI_fLNS_15FloatRoundStyleE2EEES1J_S1N_JEEENS4_5SM1004TMEM4LOAD26SM100_TMEM_LOAD_32dp32b32xENS4_13SM90_TMA_LOADENS11_INS12_ILi2ELi4ELi3EEES15_NSS_INS5_IJS16_S1L_EEENS5_IJS1L_SC_EEEEEEENS4_39AutoVectorizingCopyWithAssumedAlignmentILi128EEENS4_14SM90_TMA_STOREES23_S25_S25_EEEvvEEEEvNT_6ParamsE:
[----:B------:R-:W1:Y:S01]  /*0000*/  LDC R1, c[0x0][0x37c] ;  /* 0x0000df00ff017b82 */ /* 0x000e620000000800 */
[----:B------:R-:W2:Y:S01]  /*0010*/  S2R R97, SR_TID.X ;  /* 0x0000000000617919 */ /* 0x000ea20000002100 */
[----:B------:R-:W3:Y:S06]  /*0020*/  LDCU.64 UR6, c[0x0][0x890] ;  /* 0x00011200ff0677ac */ /* 0x000eec0008000a00 */
[----:B------:R-:W4:Y:S01]  /*0030*/  S2UR UR37, SR_CgaCtaId ;  /* 0x00000000002579c3 */ /* 0x000f220000008800 */
[----:B------:R-:W-:Y:S02]  /*0040*/  PRMT R92, RZ, 0x7610, R92 ;  /* 0x00007610ff5c7816 */ /* 0x000fe4000000005c */
[----:B------:R-:W-:Y:S01]  /*0050*/  ELECT P1, URZ, PT ;  /* 0x0000000000ff782f */ /* 0x000fe20003820000 */
[----:B------:R-:W1:Y:S01]  /*0060*/  LDCU.64 UR46, c[0x0][0x358] ;  /* 0x00006b00ff2e77ac */ /* 0x000e620008000a00 */
[----:B---3--:R-:W-:-:S04]  /*0070*/  UISETP.NE.U32.AND UP0, UPT, UR6, URZ, UPT ;  /* 0x000000ff0600728c */ /* 0x008fc8000bf05070 */
[----:B------:R-:W-:Y:S02]  /*0080*/  UISETP.NE.AND.EX UP0, UPT, UR7, URZ, UPT, UP0 ;  /* 0x000000ff0700728c */ /* 0x000fe4000bf05300 */
[----:B----4-:R-:W-:Y:S02]  /*0090*/  ULOP3.LUT UR5, UR37, 0x1, URZ, 0xc0, !UPT ;  /* 0x0000000125057892 */ /* 0x010fe4000f8ec0ff */
[----:B------:R-:W-:Y:S01]  /*00a0*/  ULOP3.LUT UR4, UR37, 0x1, URZ, 0x3c, !UPT ;  /* 0x0000000125047892 */ /* 0x000fe2000f8e3cff */
[----:B--2---:R-:W-:-:S05]  /*00b0*/  SHF.R.U32.HI R96, RZ, 0x5, R97 ;  /* 0x00000005ff607819 */ /* 0x004fca0000011661 */
[----:B------:R-:W2:Y:S02]  /*00c0*/  SHFL.IDX PT, R0, R96, RZ, 0x1f ;  /* 0x00001fff60007589 */ /* 0x000ea400000e0000 */
[----:B--2---:R-:W-:Y:S01]  /*00d0*/  R2UR UR10, R0 ;  /* 0x00000000000a72ca */ /* 0x004fe200000e0000 */
[----:B-1----:R-:W-:-:S14]  /*00e0*/  BRA.U UP0, `(.L_x_0) ;  /* 0x00000001002c7547 */ /* 0x002fdc000b800000 */
[----:B------:R-:W1:Y:S02]  /*00f0*/  LDCU.64 UR8, c[0x0][0x888] ;  /* 0x00011100ff0877ac */ /* 0x000e640008000a00 */
[----:B-1----:R-:W-:-:S04]  /*0100*/  UISETP.NE.U32.AND UP0, UPT, UR8, URZ, UPT ;  /* 0x000000ff0800728c */ /* 0x002fc8000bf05070 */
[----:B------:R-:W-:-:S09]  /*0110*/  UISETP.NE.AND.EX UP0, UPT, UR9, URZ, UPT, UP0 ;  /* 0x000000ff0900728c */ /* 0x000fd2000bf05300 */
[----:B------:R-:W-:Y:S05]  /*0120*/  BRA.U !UP0, `(.L_x_1) ;  /* 0x0000000108107547 */ /* 0x000fea000b800000 */
[----:B------:R-:W1:Y:S02]  /*0130*/  LDC.64 R2, c[0x0][0x888] ;  /* 0x00022200ff027b82 */ /* 0x000e640000000a00 */
[----:B-1----:R1:W5:Y:S01]  /*0140*/  LDG.E R49, desc[UR46][R2.64] ;  /* 0x0000002e02317981 */ /* 0x002362000c1e1900 */
[----:B------:R-:W-:Y:S01]  /*0150*/  HFMA2 R92, -RZ, RZ, 0, 5.9604644775390625e-08 ;  /* 0x00000001ff5c7431 */ /* 0x000fe200000001ff */
[----:B------:R-:W-:Y:S05]  /*0160*/  BRA `(.L_x_0) ;  /* 0x00000000000c7947 */ /* 0x000fea0003800000 */
.L_x_1:
[----:B------:R-:W1:Y:S01]  /*0170*/  LDCU UR8, c[0x0][0x880] ;  /* 0x00011000ff0877ac */ /* 0x000e620008000800 */
[----:B------:R-:W-:Y:S01]  /*0180*/  HFMA2 R92, -RZ, RZ, 0, 5.9604644775390625e-08 ;  /* 0x00000001ff5c7431 */ /* 0x000fe200000001ff */
[----:B-1----:R-:W-:-:S07]  /*0190*/  MOV R49, UR8 ;  /* 0x0000000800317c02 */ /* 0x002fce0008000f00 */
.L_x_0:
[----:B------:R-:W2:Y:S02]  /*01a0*/  LDCU.64 UR8, c[0x0][0x8b0] ;  /* 0x00011600ff0877ac */ /* 0x000ea40008000a00 */
[----:B--2---:R-:W-:-:S04]  /*01b0*/  UISETP.NE.U32.AND UP0, UPT, UR8, URZ, UPT ;  /* 0x000000ff0800728c */ /* 0x004fc8000bf05070 */
[----:B------:R-:W-:-:S09]  /*01c0*/  UISETP.NE.AND.EX UP0, UPT, UR9, URZ, UPT, UP0 ;  /* 0x000000ff0900728c */ /* 0x000fd2000bf05300 */
[----:B------:R-:W-:Y:S05]  /*01d0*/  BRA.U UP0, `(.L_x_2) ;  /* 0x0000000100247547 */ /* 0x000fea000b800000 */
[----:B------:R-:W2:Y:S02]  /*01e0*/  LDCU.64 UR8, c[0x0][0x8a8] ;  /* 0x00011500ff0877ac */ /* 0x000ea40008000a00 */
[----:B--2---:R-:W-:-:S04]  /*01f0*/  UISETP.NE.U32.AND UP0, UPT, UR8, URZ, UPT ;  /* 0x000000ff0800728c */ /* 0x004fc8000bf05070 */
[----:B------:R-:W-:-:S09]  /*0200*/  UISETP.NE.AND.EX UP0, UPT, UR9, URZ, UPT, UP0 ;  /* 0x000000ff0900728c */ /* 0x000fd2000bf05300 */
[----:B------:R-:W-:Y:S05]  /*0210*/  BRA.U !UP0, `(.L_x_3) ;  /* 0x00000001080c7547 */ /* 0x000fea000b800000 */
[----:B-1----:R-:W1:Y:S02]  /*0220*/  LDC.64 R2, c[0x0][0x8a8] ;  /* 0x00022a00ff027b82 */ /* 0x002e640000000a00 */
[----:B-1----:R2:W5:Y:S01]  /*0230*/  LDG.E R47, desc[UR46][R2.64] ;  /* 0x0000002e022f7981 */ /* 0x002562000c1e1900 */
[----:B------:R-:W-:Y:S05]  /*0240*/  BRA `(.L_x_2) ;  /* 0x0000000000087947 */ /* 0x000fea0003800000 */
.L_x_3:
[----:B------:R-:W2:Y:S02]  /*0250*/  LDCU UR8, c[0x0][0x8a0] ;  /* 0x00011400ff0877ac */ /* 0x000ea40008000800 */
[----:B--2---:R-:W-:Y:S02]  /*0260*/  MOV R47, UR8 ;  /* 0x00000008002f7c02 */ /* 0x004fe40008000f00 */
.L_x_2:
[----:B------:R-:W-:Y:S01]  /*0270*/  IMAD.U32 R0, RZ, RZ, UR10 ;  /* 0x0000000aff007e24 */ /* 0x000fe2000f8e00ff */
[----:B------:R-:W-:Y:S04]  /*0280*/  BSSY.RECONVERGENT B0, `(.L_x_4) ;  /* 0x000000c000007945 */ /* 0x000fe80003800200 */
[C---:B------:R-:W-:Y:S02]  /*0290*/  ISETP.NE.OR P2, PT, R0.reuse, 0x1, !P1 ;  /* 0x000000010000780c */ /* 0x040fe40004f45670 */
[----:B------:R-:W-:-:S11]  /*02a0*/  ISETP.NE.OR P0, PT, R0, 0x3, !P1 ;  /* 0x000000030000780c */ /* 0x000fd60004f05670 */
[----:B------:R-:W-:Y:S05]  /*02b0*/  @P2 BRA `(.L_x_5) ;  /* 0x0000000000202947 */ /* 0x000fea0003800000 */
[----:B------:R-:W3:Y:S02]  /*02c0*/  LDCU.64 UR8, c[0x0][0x348] ;  /* 0x00006900ff0877ac */ /* 0x000ee40008000a00 */
[----:B---3--:R-:W-:Y:S02]  /*02d0*/  UIADD3 UR12, UP1, UPT, UR8, 0x80, URZ ;  /* 0x00000080080c7890 */ /* 0x008fe4000ff3e0ff */
[----:B------:R-:W-:Y:S02]  /*02e0*/  UIADD3 UR8, UP0, UPT, UR8, 0x180, URZ ;  /* 0x0000018008087890 */ /* 0x000fe4000ff1e0ff */
[----:B------:R-:W-:Y:S02]  /*02f0*/  UIADD3.X UR13, UPT, UPT, URZ, UR9, URZ, UP1, !UPT ;  /* 0x00000009ff0d7290 */ /* 0x000fe40008ffe4ff */
[----:B------:R-:W-:-:S07]  /*0300*/  UIADD3.X UR9, UPT, UPT, URZ, UR9, URZ, UP0, !UPT ;  /* 0x00000009ff097290 */ /* 0x000fce00087fe4ff */
[----:B------:R3:W-:Y:S02]  /*0310*/  UTMACCTL.PF [UR12] ;  /* 0x000000000c0079b9 */ /* 0x0007e40008040000 */
[----:B------:R3:W-:Y:S02]  /*0320*/  UTMACCTL.PF [UR8] ;  /* 0x00000000080079b9 */ /* 0x0007e40008040000 */
[----:B---3--:R-:W-:Y:S01]  /*0330*/  NOP ;  /* 0x0000000000007918 */ /* 0x008fe20000000000 */
.L_x_5:
[----:B------:R-:W-:Y:S05]  /*0340*/  BSYNC.RECONVERGENT B0 ;  /* 0x0000000000007941 */ /* 0x000fea0003800200 */
.L_x_4:
[----:B------:R-:W-:Y:S04]  /*0350*/  BSSY.RECONVERGENT B0, `(.L_x_6) ;  /* 0x000000a000007945 */ /* 0x000fe80003800200 */
        /* <DEDUP_REMOVED lines=9> */
.L_x_7:
[----:B------:R-:W-:Y:S05]  /*03f0*/  BSYNC.RECONVERGENT B0 ;  /* 0x0000000000007941 */ /* 0x000fea0003800200 */
.L_x_6:
[----:B------:R-:W3:Y:S01]  /*0400*/  LDCU.64 UR8, c[0x0][0x888] ;  /* 0x00011100ff0877ac */ /* 0x000ee20008000a00 */
[----:B------:R-:W-:Y:S02]  /*0410*/  UISETP.EQ.U32.AND UP1, UPT, UR6, URZ, UPT ;  /* 0x000000ff0600728c */ /* 0x000fe4000bf22070 */
[----:B------:R-:W-:Y:S02]  /*0420*/  UPLOP3.LUT UP5, UPT, UPT, UPT, UPT, 0x80, 0x8 ;  /* 0x000000000008789c */ /* 0x000fe40003faf070 */
[----:B---3--:R-:W-:-:S04]  /*0430*/  UISETP.NE.U32.AND UP0, UPT, UR8, URZ, UPT ;  /* 0x000000ff0800728c */ /* 0x008fc8000bf05070 */
[----:B------:R-:W-:-:S04]  /*0440*/  UISETP.NE.AND.EX UP0, UPT, UR9, URZ, UPT, UP0 ;  /* 0x000000ff0900728c */ /* 0x000fc8000bf05300 */
[----:B------:R-:W-:-:S04]  /*0450*/  UISETP.EQ.OR.EX UP2, UPT, UR7, URZ, !UP0, UP1 ;  /* 0x000000ff0700728c */ /* 0x000fc8000c742710 */
[----:B------:R-:W-:-:S05]  /*0460*/  UP2UR UR53, UPR, URZ, 0x4 ;  /* 0x00000004ff357883 */ /* 0x000fca0008000000 */
[----:B------:R-:W-:Y:S07]  /*0470*/  BRA.U !UP2, `(.L_x_8) ;  /* 0x000000010a207547 */ /* 0x000fee000b800000 */
[----:B------:R-:W-:Y:S01]  /*0480*/  UISETP.NE.U32.AND UP2, UPT, UR6, URZ, UPT ;  /* 0x000000ff0600728c */ /* 0x000fe2000bf45070 */
[----:B-----5:R-:W-:Y:S01]  /*0490*/  FSETP.NEU.AND P0, PT, R49, RZ, PT ;  /* 0x000000ff3100720b */ /* 0x020fe20003f0d000 */
[----:B------:R-:W-:Y:S02]  /*04a0*/  USEL UR6, URZ, 0xffffffff, UP0 ;  /* 0xffffffffff067887 */ /* 0x000fe40008000000 */
[----:B------:R-:W-:-:S10]  /*04b0*/  UISETP.NE.AND.EX UP2, UPT, UR7, URZ, UPT, UP2 ;  /* 0x000000ff0700728c */ /* 0x000fd4000bf45320 */
[----:B------:R-:W-:Y:S01]  /*04c0*/  VOTEU.ANY UP1, P0 ;  /* 0x0000000000ff7886 */ /* 0x000fe20000020100 */
[----:B------:R-:W-:-:S04]  /*04d0*/  @!UP2 USEL UR6, URZ, 0xffffffff, UP1 ;  /* 0xffffffffff06a887 */ /* 0x000fc80008800000 */
[----:B------:R-:W-:-:S04]  /*04e0*/  ULOP3.LUT UR6, UR6, 0x1, URZ, 0xc0, !UPT ;  /* 0x0000000106067892 */ /* 0x000fc8000f8ec0ff */
[----:B------:R-:W-:-:S11]  /*04f0*/  UISETP.NE.U32.AND UP5, UPT, UR6, 0x1, UPT ;  /* 0x000000010600788c */ /* 0x000fd6000bfa5070 */
.L_x_8:
[----:B------:R-:W3:Y:S01]  /*0500*/  SHFL.IDX PT, R0, R96, RZ, 0x1f ;  /* 0x00001fff60007589 */ /* 0x000ee200000e0000 */
[----:B------:R-:W-:-:S04]  /*0510*/  UISETP.NE.AND UP1, UPT, UR10, 0x2, UPT ;  /* 0x000000020a00788c */ /* 0x000fc8000bf25270 */
[----:B------:R-:W-:Y:S02]  /*0520*/  UISETP.EQ.AND UP2, UPT, UR5, URZ, !UP1 ;  /* 0x000000ff0500728c */ /* 0x000fe4000cf42270 */
[----:B------:R-:W-:-:S04]  /*0530*/  USEL UR7, URZ, 0x1, UP1 ;  /* 0x00000001ff077887 */ /* 0x000fc80008800000 */
[----:B------:R-:W-:Y:S02]  /*0540*/  PLOP3.LUT P5, PT, P1, PT, UP2, 0x80, 0x8 ;  /* 0x000000000008781c */ /* 0x000fe40000faf028 */
[----:B---3--:R-:W-:-:S13]  /*0550*/  ISETP.NE.AND P0, PT, R0, RZ, PT ;  /* 0x000000ff0000720c */ /* 0x008fda0003f05270 */
[----:B------:R-:W-:Y:S05]  /*0560*/  @P0 BRA `(.L_x_9) ;  /* 0x0000000000800947 */ /* 0x000fea0003800000 */
[----:B------:R-:W-:Y:S01]  /*0570*/  ELECT P0, URZ, PT ;  /* 0x0000000000ff782f */ /* 0x000fe20003800000 */
[----:B------:R-:W-:-:S12]  /*0580*/  BSSY.RECONVERGENT B0, `(.L_x_9) ;  /* 0x000001e000007945 */ /* 0x000fd80003800200 */
[----:B------:R-:W-:Y:S05]  /*0590*/  @!P0 BRA `(.L_x_10) ;  /* 0x0000000000708947 */ /* 0x000fea0003800000 */
[----:B------:R-:W-:Y:S01]  /*05a0*/  UMOV UR8, 0x400 ;  /* 0x0000040000087882 */ /* 0x000fe20000000000 */
[----:B------:R-:W-:Y:S01]  /*05b0*/  UMOV UR6, 0x1 ;  /* 0x0000000100067882 */ /* 0x000fe20000000000 */
[----:B------:R-:W-:Y:S02]  /*05c0*/  ULEA UR8, UR37, UR8, 0x18 ;  /* 0x0000000825087291 */ /* 0x000fe4000f8ec0ff */
[----:B------:R-:W-:-:S04]  /*05d0*/  UIADD3 UR12, UPT, UPT, -UR6, 0x100000, URZ ;  /* 0x00100000060c7890 */ /* 0x000fc8000fffe1ff */
[----:B------:R-:W-:Y:S02]  /*05e0*/  USHF.L.U32 UR13, UR12, 0xb, URZ ;  /* 0x0000000b0c0d7899 */ /* 0x000fe400080006ff */
[----:B------:R-:W-:Y:S01]  /*05f0*/  USHF.L.U32 UR12, UR12, 0x1, URZ ;  /* 0x000000010c0c7899 */ /* 0x000fe200080006ff */
[----:B------:R-:W3:Y:S11]  /*0600*/  FENCE.VIEW.ASYNC.S ;  /* 0x00000000000073c6 */ /* 0x000ef60000000000 */
[----:B---3--:R3:W4:Y:S01]  /*0610*/  SYNCS.EXCH.64 URZ, [UR8], UR12 ;  /* 0x0000000c08ff75b2 */ /* 0x0087220008000100 */
[----:B------:R3:W1:Y:S01]  /*0620*/  SYNCS.EXCH.64 URZ, [UR8+0x50], UR12 ;  /* 0x0000500c08ff75b2 */ /* 0x0006620008000100 */
        /* <DEDUP_REMOVED lines=17> */
[----:B------:R3:W1:Y:S02]  /*0740*/  SYNCS.EXCH.64 URZ, [UR8+0x98], UR12 ;  /* 0x0000980c08ff75b2 */ /* 0x0006640008000100 */
[----:B---3--:R-:W-:Y:S01]  /*0750*/  NOP ;  /* 0x0000000000007918 */ /* 0x008fe20000000000 */
.L_x_10:
[----:B------:R-:W-:Y:S05]  /*0760*/  BSYNC.RECONVERGENT B0 ;  /* 0x0000000000007941 */ /* 0x000fea0003800200 */
.L_x_9:
[----:B------:R-:W3:Y:S01]  /*0770*/  SHFL.IDX PT, R0, R96, RZ, 0x1f ;  /* 0x00001fff60007589 */ /* 0x000ee200000e0000 */
[----:B------:R-:W-:Y:S01]  /*0780*/  NOP ;  /* 0x0000000000007918 */ /* 0x000fe20000000000 */
[----:B---3--:R-:W-:-:S13]  /*0790*/  ISETP.NE.AND P0, PT, R0, 0x1, PT ;  /* 0x000000010000780c */ /* 0x008fda0003f05270 */
[----:B------:R-:W-:Y:S05]  /*07a0*/  @P0 BRA `(.L_x_11) ;  /* 0x00000000004c0947 */ /* 0x000fea0003800000 */
[----:B------:R-:W-:Y:S01]  /*07b0*/  UMOV UR9, 0x400 ;  /* 0x0000040000097882 */ /* 0x000fe20000000000 */
[----:B------:R-:W-:Y:S01]  /*07c0*/  UMOV UR8, 0x20 ;  /* 0x0000002000087882 */ /* 0x000fe20000000000 */
[----:B------:R-:W-:Y:S01]  /*07d0*/  UMOV UR6, 0x80 ;  /* 0x0000008000067882 */ /* 0x000fe20000000000 */
[----:B------:R-:W-:Y:S02]  /*07e0*/  ULEA UR9, UR37, UR9, 0x18 ;  /* 0x0000000925097291 */ /* 0x000fe4000f8ec0ff */
[----:B------:R-:W-:-:S04]  /*07f0*/  UIADD3 UR12, UPT, UPT, -UR8, 0x100000, URZ ;  /* 0x00100000080c7890 */ /* 0x000fc8000fffe1ff */
[----:B------:R-:W-:Y:S02]  /*0800*/  USHF.L.U32 UR13, UR12, 0xb, URZ ;  /* 0x0000000b0c0d7899 */ /* 0x000fe400080006ff */
[----:B------:R-:W-:Y:S02]  /*0810*/  USHF.L.U32 UR12, UR12, 0x1, URZ ;  /* 0x000000010c0c7899 */ /* 0x000fe400080006ff */
[----:B------:R-:W-:-:S04]  /*0820*/  UIADD3 UR14, UPT, UPT, -UR6, 0x100000, URZ ;  /* 0x00100000060e7890 */ /* 0x000fc8000fffe1ff */
[----:B------:R-:W-:Y:S02]  /*0830*/  USHF.L.U32 UR15, UR14, 0xb, URZ ;  /* 0x0000000b0e0f7899 */ /* 0x000fe400080006ff */
[----:B------:R-:W-:Y:S01]  /*0840*/  USHF.L.U32 UR14, UR14, 0x1, URZ ;  /* 0x000000010e0e7899 */ /* 0x000fe200080006ff */
[----:B------:R-:W-:Y:S01]  /*0850*/  ELECT P0, URZ, PT ;  /* 0x0000000000ff782f */ /* 0x000fe20003800000 */
[----:B------:R-:W3:Y:S02]  /*0860*/  FENCE.VIEW.ASYNC.S ;  /* 0x00000000000073c6 */ /* 0x000ee40000000000 */
[----:B---3--:R3:W1:Y:S08]  /*0870*/  SYNCS.EXCH.64 URZ, [UR9+0xa0], UR12 ;  /* 0x0000a00c09ff75b2 */ /* 0x0086700008000100 */
[----:B------:R3:W1:Y:S01]  /*0880*/  SYNCS.EXCH.64 URZ, [UR9+0xb8], UR14 ;  /* 0x0000b80e09ff75b2 */ /* 0x0006620008000100 */
[----:B------:R3:W1:Y:S01]  /*0890*/  SYNCS.EXCH.64 URZ, [UR9+0xa8], UR12 ;  /* 0x0000a80c09ff75b2 */ /* 0x0006620008000100 */
[----:B------:R3:W1:Y:S01]  /*08a0*/  SYNCS.EXCH.64 URZ, [UR9+0xc0], UR14 ;  /* 0x0000c00e09ff75b2 */ /* 0x0006620008000100 */
[----:B------:R3:W1:Y:S01]  /*08b0*/  SYNCS.EXCH.64 URZ, [UR9+0xb0], UR12 ;  /* 0x0000b00c09ff75b2 */ /* 0x0006620008000100 */
[----:B------:R3:W1:Y:S01]  /*08c0*/  SYNCS.EXCH.64 URZ, [UR9+0xc8], UR14 ;  /* 0x0000c80e09ff75b2 */ /* 0x0006620008000100 */
[----:B------:R-:W-:Y:S01]  /*08d0*/  NOP ;  /* 0x0000000000007918 */ /* 0x000fe20000000000 */
.L_x_11:
[----:B------:R-:W2:Y:S01]  /*08e0*/  SHFL.IDX PT, R0, R96, RZ, 0x1f ;  /* 0x00001fff60007589 */ /* 0x000ea200000e0000 */
[----:B------:R-:W-:Y:S01]  /*08f0*/  NOP ;  /* 0x0000000000007918 */ /* 0x000fe20000000000 */
[----:B--2---:R-:W-:-:S13]  /*0900*/  ISETP.NE.AND P0, PT, R0, 0x3, PT ;  /* 0x000000030000780c */ /* 0x004fda0003f05270 */
[----:B------:R-:W-:Y:S05]  /*0910*/  @P0 BRA `(.L_x_12) ;  /* 0x00000000002c0947 */ /* 0x000fea0003800000 */
[----:B------:R-:W-:Y:S01]  /*0920*/  UMOV UR8, 0x400 ;  /* 0x0000040000087882 */ /* 0x000fe20000000000 */
[----:B------:R-:W-:Y:S01]  /*0930*/  UMOV UR6, 0x20 ;  /* 0x0000002000067882 */ /* 0x000fe20000000000 */
[----:B------:R-:W-:Y:S02]  /*0940*/  ULEA UR8, UR37, UR8, 0x18 ;  /* 0x0000000825087291 */ /* 0x000fe4000f8ec0ff */
[----:B---3--:R-:W-:-:S04]  /*0950*/  UIADD3 UR12, UPT, UPT, -UR6, 0x100000, URZ ;  /* 0x00100000060c7890 */ /* 0x008fc8000fffe1ff */
[----:B------:R-:W-:Y:S02]  /*0960*/  USHF.L.U32 UR13, UR12, 0xb, URZ ;  /* 0x0000000b0c0d7899 */ /* 0x000fe400080006ff */
[----:B------:R-:W-:Y:S01]  /*0970*/  USHF.L.U32 UR12, UR12, 0x1, URZ ;  /* 0x000000010c0c7899 */ /* 0x000fe200080006ff */
[----:B------:R-:W-:Y:S01]  /*0980*/  ELECT P0, URZ, PT ;  /* 0x0000000000ff782f */ /* 0x000fe20003800000 */
[----:B------:R-:W2:Y:S10]  /*0990*/  FENCE.VIEW.ASYNC.S ;  /* 0x00000000000073c6 */ /* 0x000eb40000000000 */
[----:B--2---:R2:W3:Y:S01]  /*09a0*/  SYNCS.EXCH.64 URZ, [UR8+0xd0], UR12 ;  /* 0x0000d00c08ff75b2 */ /* 0x0044e20008000100 */
[----:B------:R2:W1:Y:S01]  /*09b0*/  SYNCS.EXCH.64 URZ, [UR8+0xd8], UR12 ;  /* 0x0000d80c08ff75b2 */ /* 0x0004620008000100 */
[----:B------:R-:W-:Y:S01]  /*09c0*/  NOP ;  /* 0x0000000000007918 */ /* 0x000fe20000000000 */
.L_x_12:
[----:B------:R-:W4:Y:S01]  /*09d0*/  SHFL.IDX PT, R0, R96, RZ, 0x1f ;  /* 0x00001fff60007589 */ /* 0x000f2200000e0000 */
[----:B------:R-:W-:Y:S01]  /*09e0*/  NOP ;  /* 0x0000000000007918 */ /* 0x000fe20000000000 */
[----:B----4-:R-:W-:-:S13]  /*09f0*/  ISETP.NE.AND P0, PT, R0, 0x4, PT ;  /* 0x000000040000780c */ /* 0x010fda0003f05270 */
[----:B------:R-:W-:Y:S05]  /*0a00*/  @P0 BRA `(.L_x_13) ;  /* 0x0000000000480947 */ /* 0x000fea0003800000 */
[----:B---3--:R-:W-:Y:S01]  /*0a10*/  UMOV UR9, 0x1e0 ;  /* 0x000001e000097882 */ /* 0x008fe20000000000 */
[----:B--2---:R-:W-:Y:S01]  /*0a20*/  UMOV UR8, 0x400 ;  /* 0x0000040000087882 */ /* 0x004fe20000000000 */
[----:B------:R-:W-:Y:S01]  /*0a30*/  USEL UR9, UR9, 0x1a0, UP5 ;  /* 0x000001a009097887 */ /* 0x000fe2000a800000 */
        /* <DEDUP_REMOVED lines=9> */
[----:B------:R-:W2:Y:S02]  /*0ad0*/  FENCE.VIEW.ASYNC.S ;  /* 0x00000000000073c6 */ /* 0x000ea40000000000 */
[----:B--2---:R4:W2:Y:S08]  /*0ae0*/  SYNCS.EXCH.64 URZ, [UR8+0xe0], UR12 ;  /* 0x0000e00c08ff75b2 */ /* 0x0048b00008000100 */
[----:B------:R4:W3:Y:S01]  /*0af0*/  SYNCS.EXCH.64 URZ, [UR8+0xf0], UR14 ;  /* 0x0000f00e08ff75b2 */ /* 0x0008e20008000100 */
[----:B------:R4:W1:Y:S01]  /*0b00*/  SYNCS.EXCH.64 URZ, [UR8+0xe8], UR12 ;  /* 0x0000e80c08ff75b2 */ /* 0x0008620008000100 */
[----:B------:R4:W1:Y:S02]  /*0b10*/  SYNCS.EXCH.64 URZ, [UR8+0xf8], UR14 ;  /* 0x0000f80e08ff75b2 */ /* 0x0008640008000100 */
[----:B----4-:R-:W-:Y:S01]  /*0b20*/  NOP ;  /* 0x0000000000007918 */ /* 0x010fe20000000000 */
.L_x_13:
[----:B------:R-:W4:Y:S01]  /*0b30*/  SHFL.IDX PT, R0, R96, RZ, 0x1f ;  /* 0x00001fff60007589 */ /* 0x000f2200000e0000 */
[----:B------:R-:W-:Y:S01]  /*0b40*/  NOP ;  /* 0x0000000000007918 */ /* 0x000fe20000000000 */
[----:B----4-:R-:W-:-:S13]  /*0b50*/  ISETP.NE.AND P0, PT, R0, 0x5, PT ;  /* 0x000000050000780c */ /* 0x010fda0003f05270 */
[----:B------:R-:W-:Y:S05]  /*0b60*/  @P0 BRA `(.L_x_14) ;  /* 0x0000000000540947 */ /* 0x000fea0003800000 */
[----:B---3--:R-:W-:Y:S01]  /*0b70*/  UMOV UR9, 0x400 ;  /* 0x0000040000097882 */ /* 0x008fe20000000000 */
[----:B--2---:R-:W-:Y:S01]  /*0b80*/  UMOV UR8, 0x1 ;  /* 0x0000000100087882 */ /* 0x004fe20000000000 */
        /* <DEDUP_REMOVED lines=13> */
[----:B------:R4:W1:Y:S01]  /*0c60*/  SYNCS.EXCH.64 URZ, [UR9+0x128], UR14 ;  /* 0x0001280e09ff75b2 */ /* 0x0008620008000100 */
[----:B------:R4:W1:Y:S01]  /*0c70*/  SYNCS.EXCH.64 URZ, [UR9+0x110], UR12 ;  /* 0x0001100c09ff75b2 */ /* 0x0008620008000100 */
[----:B------:R4:W1:Y:S01]  /*0c80*/  SYNCS.EXCH.64 URZ, [UR9+0x130], UR14 ;  /* 0x0001300e09ff75b2 */ /* 0x0008620008000100 */
[----:B------:R4:W1:Y:S01]  /*0c90*/  SYNCS.EXCH.64 URZ, [UR9+0x118], UR12 ;  /* 0x0001180c09ff75b2 */ /* 0x0008620008000100 */
[----:B------:R4:W1:Y:S02]  /*0ca0*/  SYNCS.EXCH.64 URZ, [UR9+0x138], UR14 ;  /* 0x0001380e09ff75b2 */ /* 0x0008640008000100 */
[----:B----4-:R-:W-:Y:S01]  /*0cb0*/  NOP ;  /* 0x0000000000007918 */ /* 0x010fe20000000000 */
.L_x_14:
[----:B------:R-:W4:Y:S01]  /*0cc0*/  SHFL.IDX PT, R0, R96, RZ, 0x1f ;  /* 0x00001fff60007589 */ /* 0x000f2200000e0000 */
[----:B------:R-:W-:Y:S01]  /*0cd0*/  ISETP.NE.OR P1, PT, RZ, UR10, !P1 ;  /* 0x0000000aff007c0c */ /* 0x000fe2000cf25670 */
[----:B------:R-:W-:Y:S01]  /*0ce0*/  NOP ;  /* 0x0000000000007918 */ /* 0x000fe20000000000 */
[----:B----4-:R-:W-:-:S13]  /*0cf0*/  ISETP.NE.AND P0, PT, R0, 0x3, PT ;  /* 0x000000030000780c */ /* 0x010fda0003f05270 */
[----:B------:R-:W-:Y:S05]  /*0d00*/  @P0 BRA `(.L_x_15) ;  /* 0x0000000000340947 */ /* 0x000fea0003800000 */
[----:B--2---:R-:W-:Y:S01]  /*0d10*/  UMOV UR8, 0x400 ;  /* 0x0000040000087882 */ /* 0x004fe20000000000 */
[----:B------:R-:W-:Y:S01]  /*0d20*/  UMOV UR6, 0x20 ;  /* 0x0000002000067882 */ /* 0x000fe20000000000 */
[----:B------:R-:W-:Y:S02]  /*0d30*/  ULEA UR8, UR37, UR8, 0x18 ;  /* 0x0000000825087291 */ /* 0x000fe4000f8ec0ff */
[----:B---3--:R-:W-:-:S04]  /*0d40*/  UIADD3 UR12, UPT, UPT, -UR6, 0x100000, URZ ;  /* 0x00100000060c7890 */ /* 0x008fc8000fffe1ff */
[----:B------:R-:W-:Y:S02]  /*0d50*/  USHF.L.U32 UR13, UR12, 0xb, URZ ;  /* 0x0000000b0c0d7899 */ /* 0x000fe400080006ff */
[----:B------:R-:W-:Y:S01]  /*0d60*/  USHF.L.U32 UR12, UR12, 0x1, URZ ;  /* 0x000000010c0c7899 */ /* 0x000fe200080006ff */
[----:B------:R-:W-:Y:S01]  /*0d70*/  ELECT P0, URZ, PT ;  /* 0x0000000000ff782f */ /* 0x000fe20003800000 */
[----:B------:R-:W2:Y:S10]  /*0d80*/  FENCE.VIEW.ASYNC.S ;  /* 0x00000000000073c6 */ /* 0x000eb40000000000 */
[----:B--2---:R4:W2:Y:S01]  /*0d90*/  SYNCS.EXCH.64 URZ, [UR8+0x140], UR12 ;  /* 0x0001400c08ff75b2 */ /* 0x0048a20008000100 */
[----:B------:R4:W3:Y:S01]  /*0da0*/  SYNCS.EXCH.64 URZ, [UR8+0x150], UR12 ;  /* 0x0001500c08ff75b2 */ /* 0x0008e20008000100 */
[----:B------:R4:W1:Y:S01]  /*0db0*/  SYNCS.EXCH.64 URZ, [UR8+0x148], UR12 ;  /* 0x0001480c08ff75b2 */ /* 0x0008620008000100 */
[----:B------:R4:W1:Y:S02]  /*0dc0*/  SYNCS.EXCH.64 URZ, [UR8+0x158], UR12 ;  /* 0x0001580c08ff75b2 */ /* 0x0008640008000100 */
[----:B----4-:R-:W-:Y:S01]  /*0dd0*/  NOP ;  /* 0x0000000000007918 */ /* 0x010fe20000000000 */
.L_x_15:
[----:B------:R-:W-:Y:S01]  /*0de0*/  VOTEU.ALL UP1, P1 ;  /* 0x0000000000ff7886 */ /* 0x000fe20000820000 */
[----:B--2---:R-:W2:Y:S01]  /*0df0*/  LDCU UR8, c[0x0][0x36c] ;  /* 0x00006d80ff0877ac */ /* 0x004ea20008000800 */
[----:B------:R-:W-:Y:S01]  /*0e00*/  NOP ;  /* 0x0000000000007918 */ /* 0x000fe20000000000 */
[----:B------:R-:W-:Y:S01]  /*0e10*/  LOP3.LUT R10, R97, 0x1f, RZ, 0xc0, !PT ;  /* 0x0000001f610a7812 */ /* 0x000fe200078ec0ff */
[----:B---3--:R-:W-:Y:S01]  /*0e20*/  UMOV UR12, 0x20 ;  /* 0x00000020000c7882 */ /* 0x008fe20000000000 */
[----:B------:R-:W-:Y:S01]  /*0e30*/  @!UP1 UMOV UR6, 0x400 ;  /* 0x0000040000069882 */ /* 0x000fe20000000000 */
[----:B------:R-:W-:-:S04]  /*0e40*/  @!UP1 UIADD3 UR12, UPT, UPT, -UR12, 0x100000, URZ ;  /* 0x001000000c0c9890 */ /* 0x000fc8000fffe1ff */
[----:B------:R-:W-:Y:S02]  /*0e50*/  @!UP1 USHF.L.U32 UR13, UR12, 0xb, URZ ;  /* 0x0000000b0c0d9899 */ /* 0x000fe400080006ff */
[----:B------:R-:W-:Y:S02]  /*0e60*/  @!UP1 USHF.L.U32 UR12, UR12, 0x1, URZ ;  /* 0x000000010c0c9899 */ /* 0x000fe400080006ff */
[----:B------:R-:W-:Y:S01]  /*0e70*/  @!UP1 ULEA UR6, UR37, UR6, 0x18 ;  /* 0x0000000625069291 */ /* 0x000fe2000f8ec0ff */
[----:B------:R-:W-:Y:S01]  /*0e80*/  VOTEU.ALL UP1, P1 ;  /* 0x0000000000ff7886 */ /* 0x000fe20000820000 */
[----:B------:R-:W-:Y:S01]  /*0e90*/  UISETP.NE.AND UP4, UPT, UR10, URZ, UPT ;  /* 0x000000ff0a00728c */ /* 0x000fe2000bf85270 */
[----:B------:R-:W3:Y:S09]  /*0ea0*/  FENCE.VIEW.ASYNC.S ;  /* 0x00000000000073c6 */ /* 0x000ef20000000000 */
[----:B---3--:R3:W4:Y:S01]  /*0eb0*/  @!UP1 SYNCS.EXCH.64 URZ, [UR6+0x160], UR12 ;  /* 0x0001600c06ff95b2 */ /* 0x0087220008000100 */
[----:B--2---:R-:W-:-:S09]  /*0ec0*/  UISETP.EQ.U32.AND UP1, UPT, UR8, 0x1, UPT ;  /* 0x000000010800788c */ /* 0x004fd2000bf22070 */
[----:B------:R-:W-:Y:S05]  /*0ed0*/  BRA.U !UP1, `(.L_x_16) ;  /* 0x0000000109087547 */ /* 0x000fea000b800000 */
[----:B-1--4-:R-:W-:Y:S01]  /*0ee0*/  UCGABAR_ARV ;  /* 0x00000000000079c7 */ /* 0x012fe20008000000 */
[----:B------:R-:W-:Y:S05]  /*0ef0*/  BRA `(.L_x_17) ;  /* 0x0000000000047947 */ /* 0x000fea0003800000 */
.L_x_16:
[----:B-1--4-:R-:W-:Y:S01]  /*0f00*/  NOP ;  /* 0x0000000000007918 */ /* 0x012fe20000000000 */
.L_x_17:
[----:B------:R-:W1:Y:S01]  /*0f10*/  S2R R15, SR_CTAID.Y ;  /* 0x00000000000f7919 */ /* 0x000e620000002600 */
[----:B------:R-:W-:-:S05]  /*0f20*/  CS2R.32 R91, SR_CgaSize ;  /* 0x00000000005b7805 */ /* 0x000fca0000008a00 */
[----:B------:R-:W-:-:S05]  /*0f30*/  IMAD R91, R91, -0xa0, RZ ;  /* 0xffffff605b5b7824 */ /* 0x000fca00078e02ff */
[----:B---3--:R-:W-:-:S14]  /*0f40*/  R2UR UR6, R91 ;  /* 0x000000005b0672ca */ /* 0x008fdc00000e0000 */
[----:B------:R-:W2:Y:S01]  /*0f50*/  LDCU UR6, c[0x0][UR6+0x2b4] ;  /* 0x00005680060677ac */ /* 0x000ea20008000800 */
[----:B------:R-:W-:-:S05]  /*0f60*/  CS2R.32 R0, SR_CgaSize ;  /* 0x0000000000007805 */ /* 0x000fca0000008a00 */
[----:B------:R-:W-:-:S06]  /*0f70*/  IMAD R0, R0, -0xa0, RZ ;  /* 0xffffff6000007824 */ /* 0x000fcc00078e02ff */
[----:B------:R-:W3:Y:S01]  /*0f80*/  LDC R0, c[0x0][R0+0x2a4] ;  /* 0x0000a90000007b82 */ /* 0x000ee20000000800 */
[----:B------:R-:W-:Y:S01]  /*0f90*/  PRMT R8, RZ, 0x7610, R8 ;  /* 0x00007610ff087816 */ /* 0x000fe20000000008 */
[----:B------:R-:W4:Y:S01]  /*0fa0*/  S2R R9, SR_CTAID.X ;  /* 0x0000000000097919 */ /* 0x000f220000002500 */
[----:B------:R-:W-:-:S05]  /*0fb0*/  CS2R.32 R91, SR_CgaSize ;  /* 0x00000000005b7805 */ /* 0x000fca0000008a00 */
[----:B------:R-:W-:-:S05]  /*0fc0*/  IMAD R91, R91, -0xa0, RZ ;  /* 0xffffff605b5b7824 */ /* 0x000fca00078e02ff */
[----:B------:R-:W-:-:S14]  /*0fd0*/  R2UR UR8, R91 ;  /* 0x000000005b0872ca */ /* 0x000fdc00000e0000 */
[----:B------:R-:W3:Y:S01]  /*0fe0*/  LDCU UR8, c[0x0][UR8+0x2b0] ;  /* 0x00005600080877ac */ /* 0x000ee20008000800 */
[----:B------:R-:W-:Y:S01]  /*0ff0*/  UISETP.NE.AND UP2, UPT, UR10, 0x2, UPT ;  /* 0x000000020a00788c */ /* 0x000fe2000bf45270 */
[----:B------:R-:W2:Y:S01]  /*1000*/  LDC R11, c[0x0][0xb24] ;  /* 0x0002c900ff0b7b82 */ /* 0x000ea20000000800 */
[----:B------:R-:W-:-:S05]  /*1010*/  CS2R.32 R2, SR_CgaSize ;  /* 0x0000000000027805 */ /* 0x000fca0000008a00 */
[----:B------:R-:W-:-:S06]  /*1020*/  IMAD R2, R2, -0xa0, RZ ;  /* 0xffffff6002027824 */ /* 0x000fcc00078e02ff */
[----:B------:R-:W3:Y:S08]  /*1030*/  LDC R2, c[0x0][R2+0x2a0] ;  /* 0x0000a80002027b82 */ /* 0x000ef00000000800 */
[----:B------:R-:W3:Y:S01]  /*1040*/  LDC R40, c[0x0][0xb24] ;  /* 0x0002c900ff287b82 */ /* 0x000ee20000000800 */
[----:B-1----:R-:W-:-:S07]  /*1050*/  I2FP.F32.U32 R90, R15 ;  /* 0x0000000f005a7245 */ /* 0x002fce0000201000 */
[----:B------:R-:W1:Y:S01]  /*1060*/  S2UR UR36, SR_CTAID.Z ;  /* 0x00000000002479c3 */ /* 0x000e620000002700 */
[----:B--2---:R-:W-:Y:S01]  /*1070*/  ISETP.GE.AND P0, PT, R11, 0x1, PT ;  /* 0x000000010b00780c */ /* 0x004fe20003f06270 */
[----:B----4-:R-:W-:Y:S01]  /*1080*/  IMAD.MOV.U32 R14, RZ, RZ, R9 ;  /* 0x000000ffff0e7224 */ /* 0x010fe200078e0009 */
[----:B------:R-:W-:Y:S01]  /*1090*/  I2FP.F32.U32 R91, R9 ;  /* 0x00000009005b7245 */ /* 0x000fe20000201000 */
[----:B------:R-:W-:Y:S01]  /*10a0*/  FMUL R90, R90, UR6 ;  /* 0x000000065a5a7c20 */ /* 0x000fe20008400000 */
[----:B------:R-:W2:Y:S03]  /*10b0*/  LDCU UR6, c[0x0][0xb30] ;  /* 0x00016600ff0677ac */ /* 0x000ea60008000800 */
[----:B---3--:R-:W-:Y:S02]  /*10c0*/  FMUL R91, R91, UR8 ;  /* 0x000000085b5b7c20 */ /* 0x008fe40008400000 */
[----:B------:R-:W3:Y:S08]  /*10d0*/  F2I.U32.TRUNC.NTZ R90, R90 ;  /* 0x0000005a005a7305 */ /* 0x000ef0000020f000 */
[----:B------:R-:W4:Y:S01]  /*10e0*/  F2I.U32.TRUNC.NTZ R91, R91 ;  /* 0x0000005b005b7305 */ /* 0x000f22000020f000 */
[----:B--2---:R-:W-:Y:S01]  /*10f0*/  UISETP.NE.AND UP3, UPT, UR6, 0x1, UPT ;  /* 0x000000010600788c */ /* 0x004fe2000bf65270 */
[----:B---3--:R-:W-:-:S05]  /*1100*/  IADD3 R90, PT, PT, -R90, RZ, RZ ;  /* 0x000000ff5a5a7210 */ /* 0x008fca0007ffe1ff */
[----:B------:R-:W-:Y:S01]  /*1110*/  IMAD R90, R0, R90, R15 ;  /* 0x0000005a005a7224 */ /* 0x000fe200078e020f */
[----:B------:R-:W-:Y:S01]  /*1120*/  PRMT R0, RZ, 0x7610, R0 ;  /* 0x00007610ff007816 */ /* 0x000fe20000000000 */
[----:B----4-:R-:W-:-:S04]  /*1130*/  IMAD.MOV R91, RZ, RZ, -R91 ;  /* 0x000000ffff5b7224 */ /* 0x010fc800078e0a5b */
[----:B------:R-:W-:Y:S01]  /*1140*/  IMAD R91, R2, R91, R9 ;  /* 0x0000005b025b7224 */ /* 0x000fe200078e0209 */
[----:B-1----:R-:W-:Y:S06]  /*1150*/  BRA.U UP4, `(.L_x_18) ;  /* 0x0000000104247547 */ /* 0x002fec000b800000 */
[----:B------:R-:W-:Y:S01]  /*1160*/  ISETP.NE.AND P1, PT, R90, RZ, PT ;  /* 0x000000ff5a00720c */ /* 0x000fe20003f25270 */
[----:B------:R-:W-:Y:S01]  /*1170*/  IMAD.MOV.U32 R0, RZ, RZ, 0x3 ;  /* 0x00000003ff007424 */ /* 0x000fe200078e00ff */
[C---:B------:R-:W-:Y:S02]  /*1180*/  LOP3.LUT R2, R91.reuse, 0xfffffffe, RZ, 0xc0, !PT ;  /* 0xfffffffe5b027812 */ /* 0x040fe400078ec0ff */
[----:B------:R-:W-:Y:S02]  /*1190*/  ISETP.LT.U32.OR P1, PT, R91, 0x2, !P1 ;  /* 0x000000025b00780c */ /* 0x000fe40004f21470 */
[----:B------:R-:W-:Y:S02]  /*11a0*/  SHF.L.U32 R0, R0, R2, RZ ;  /* 0x0000000200007219 */ /* 0x000fe400000006ff */
[----:B------:R-:W-:Y:S02]  /*11b0*/  SEL R4, RZ, 0x1, !P1 ;  /* 0x00000001ff047807 */ /* 0x000fe40004800000 */
[----:B------:R-:W-:-:S05]  /*11c0*/  SEL R3, RZ, 0x2, !P1 ;  /* 0x00000002ff037807 */ /* 0x000fca0004800000 */
[----:B------:R-:W-:-:S05]  /*11d0*/  IMAD.IADD R3, R4, 0x1, R3 ;  /* 0x0000000104037824 */ /* 0x000fca00078e0203 */
[----:B------:R-:W-:Y:S02]  /*11e0*/  PRMT R8, R3, 0x7610, R8 ;  /* 0x0000761003087816 */ /* 0x000fe40000000008 */
.L_x_18:
[----:B------:R-:W-:Y:S05]  /*11f0*/  @!P0 BRA `(.L_x_19) ;  /* 0x0000000000b88947 */ /* 0x000fea0003800000 */
[----:B------:R-:W1:Y:S01]  /*1200*/  LDC.64 R4, c[0x0][0xb18] ;  /* 0x0002c600ff047b82 */ /* 0x000e620000000a00 */
[----:B------:R-:W-:-:S07]  /*1210*/  ISETP.NE.AND P0, PT, R11, 0x1, PT ;  /* 0x000000010b00780c */ /* 0x000fce0003f05270 */
[----:B------:R-:W2:Y:S08]  /*1220*/  LDC R14, c[0x0][0xb0c] ;  /* 0x0002c300ff0e7b82 */ /* 0x000eb00000000800 */
[----:B------:R-:W3:Y:S08]  /*1230*/  LDC R16, c[0x0][0x370] ;  /* 0x0000dc00ff107b82 */ /* 0x000ef00000000800 */
[----:B------:R-:W4:Y:S01]  /*1240*/  LDC R13, c[0x0][0x374] ;  /* 0x0000dd00ff0d7b82 */ /* 0x000f220000000800 */
[----:B-1----:R-:W-:-:S07]  /*1250*/  ISETP.NE.AND P1, PT, R4, 0x1, PT ;  /* 0x000000010400780c */ /* 0x002fce0003f25270 */
[----:B------:R-:W3:Y:S01]  /*1260*/  LDC.64 R6, c[0x0][0xb10] ;  /* 0x0002c400ff067b82 */ /* 0x000ee20000000a00 */
[----:B--2---:R-:W-:-:S07]  /*1270*/  ISETP.NE.AND P2, PT, R14, 0x1, PT ;  /* 0x000000010e00780c */ /* 0x004fce0003f45270 */
[----:B------:R-:W1:Y:S08]  /*1280*/  LDC R12, c[0x0][0xb20] ;  /* 0x0002c800ff0c7b82 */ /* 0x000e700000000800 */
[----:B------:R-:W2:Y:S01]  /*1290*/  LDC.64 R2, c[0x0][0xb28] ;  /* 0x0002ca00ff027b82 */ /* 0x000ea20000000a00 */
[----:B----4-:R-:W-:-:S04]  /*12a0*/  IMAD.HI.U32 R17, R13, R5, RZ ;  /* 0x000000050d117227 */ /* 0x010fc800078e00ff */
[----:B------:R-:W-:-:S04]  /*12b0*/  IMAD.HI.U32 R5, R15, R5, RZ ;  /* 0x000000050f057227 */ /* 0x000fc800078e00ff */
[----:B---3--:R-:W-:-:S05]  /*12c0*/  IMAD.HI.U32 R18, R16, R6, RZ ;  /* 0x0000000610127227 */ /* 0x008fca00078e00ff */
[-C--:B------:R-:W-:Y:S01]  /*12d0*/  @P2 SHF.R.U32.HI R16, RZ, R7.reuse, R18 ;  /* 0x00000007ff102219 */ /* 0x080fe20000011612 */
[----:B------:R-:W-:Y:S01]  /*12e0*/  IMAD.HI.U32 R18, R9, R6, RZ ;  /* 0x0000000609127227 */ /* 0x000fe200078e00ff */
[-C--:B-1----:R-:W-:Y:S02]  /*12f0*/  @P1 SHF.R.U32.HI R13, RZ, R12.reuse, R17 ;  /* 0x0000000cff0d1219 */ /* 0x082fe40000011611 */
[----:B------:R-:W-:Y:S02]  /*1300*/  SHF.R.U32.HI R5, RZ, R12, R5 ;  /* 0x0000000cff057219 */ /* 0x000fe40000011605 */
[----:B------:R-:W-:Y:S02]  /*1310*/  SHF.R.U32.HI R18, RZ, R7, R18 ;  /* 0x00000007ff127219 */ /* 0x000fe40000011612 */
[----:B------:R-:W-:Y:S01]  /*1320*/  SEL R5, R15, R5, !P1 ;  /* 0x000000050f057207 */ /* 0x000fe20004800000 */
[----:B--2---:R-:W-:Y:S01]  /*1330*/  IMAD.HI.U32 R17, R13, R2, RZ ;  /* 0x000000020d117227 */ /* 0x004fe200078e00ff */
[----:B------:R-:W-:-:S03]  /*1340*/  SEL R18, R9, R18, !P2 ;  /* 0x0000001209127207 */ /* 0x000fc60005000000 */
[----:B------:R-:W-:Y:S01]  /*1350*/  IMAD.HI.U32 R6, R16, R2, RZ ;  /* 0x0000000210067227 */ /* 0x000fe200078e00ff */
[----:B------:R-:W-:-:S04]  /*1360*/  @P0 SHF.R.U32.HI R13, RZ, R3, R17 ;  /* 0x00000003ff0d0219 */ /* 0x000fc80000011611 */
[----:B------:R-:W-:Y:S01]  /*1370*/  @P0 SHF.R.U32.HI R16, RZ, R3, R6 ;  /* 0x00000003ff100219 */ /* 0x000fe20000011606 */
[----:B------:R-:W-:-:S04]  /*1380*/  IMAD R13, R13, R11, RZ ;  /* 0x0000000b0d0d7224 */ /* 0x000fc800078e02ff */
[----:B------:R-:W-:Y:S01]  /*1390*/  IMAD R6, R16, R11, RZ ;  /* 0x0000000b10067224 */ /* 0x000fe200078e02ff */
[----:B------:R-:W-:-:S04]  /*13a0*/  ISETP.GE.AND P1, PT, R5, R13, PT ;  /* 0x0000000d0500720c */ /* 0x000fc80003f26270 */
[----:B------:R-:W-:Y:S01]  /*13b0*/  ISETP.GE.OR P1, PT, R18, R6, P1 ;  /* 0x000000061200720c */ /* 0x000fe20000f26670 */
[----:B------:R-:W-:-:S05]  /*13c0*/  IMAD.HI.U32 R6, R5, R2, RZ ;  /* 0x0000000205067227 */ /* 0x000fca00078e00ff */
[----:B------:R-:W-:-:S04]  /*13d0*/  SHF.R.U32.HI R6, RZ, R3, R6 ;  /* 0x00000003ff067219 */ /* 0x000fc80000011606 */
[----:B------:R-:W-:-:S03]  /*13e0*/  SEL R6, R5, R6, !P0 ;  /* 0x0000000605067207 */ /* 0x000fc60004000000 */
[----:B------:R-:W-:Y:S01]  /*13f0*/  @!P1 IMAD.HI.U32 R7, R18, R2, RZ ;  /* 0x0000000212079227 */ /* 0x000fe200078e00ff */
[----:B------:R-:W-:-:S04]  /*1400*/  IADD3 R2, PT, PT, -R6, RZ, RZ ;  /* 0x000000ff06027210 */ /* 0x000fc80007ffe1ff */
[----:B------:R-:W-:Y:S01]  /*1410*/  @!P1 SHF.R.U32.HI R3, RZ, R3, R7 ;  /* 0x00000003ff039219 */ /* 0x000fe20000011607 */
[----:B------:R-:W-:Y:S01]  /*1420*/  IMAD R2, R11, R2, R5 ;  /* 0x000000020b027224 */ /* 0x000fe200078e0205 */
[----:B------:R-:W-:Y:S02]  /*1430*/  IADD3 R7, PT, PT, -R5, RZ, RZ ;  /* 0x000000ff05077210 */ /* 0x000fe40007ffe1ff */
[----:B------:R-:W-:-:S03]  /*1440*/  @!P1 SEL R3, R18, R3, !P0 ;  /* 0x0000000312039207 */ /* 0x000fc60004000000 */
[----:B------:R-:W-:Y:S02]  /*1450*/  IMAD R7, R4, R7, R15 ;  /* 0x0000000704077224 */ /* 0x000fe400078e020f */
[--C-:B------:R-:W-:Y:S02]  /*1460*/  @!P1 IMAD.IADD R6, R6, 0x1, -R3.reuse ;  /* 0x0000000106069824 */ /* 0x100fe400078e0a03 */
[----:B------:R-:W-:Y:S01]  /*1470*/  @!P1 IMAD R3, R2, R16, R3 ;  /* 0x0000001002039224 */ /* 0x000fe200078e0203 */
[----:B------:R-:W-:Y:S01]  /*1480*/  IADD3 R2, PT, PT, -R18, RZ, RZ ;  /* 0x000000ff12027210 */ /* 0x000fe20007ffe1ff */
[----:B------:R-:W-:Y:S02]  /*1490*/  @!P1 IMAD R5, R6, R11, R18 ;  /* 0x0000000b06059224 */ /* 0x000fe400078e0212 */
[----:B------:R-:W-:Y:S02]  /*14a0*/  @!P1 IMAD.MOV.U32 R18, RZ, RZ, R3 ;  /* 0x000000ffff129224 */ /* 0x000fe400078e0003 */
[----:B------:R-:W-:-:S02]  /*14b0*/  IMAD R2, R14, R2, R9 ;  /* 0x000000020e027224 */ /* 0x000fc400078e0209 */
[----:B------:R-:W-:Y:S02]  /*14c0*/  IMAD R15, R5, R4, R7 ;  /* 0x00000004050f7224 */ /* 0x000fe400078e0207 */
[----:B------:R-:W-:Y:S02]  /*14d0*/  IMAD R14, R18, R14, R2 ;  /* 0x0000000e120e7224 */ /* 0x000fe400078e0202 */
.L_x_19:
[----:B------:R-:W-:Y:S05]  /*14e0*/  BRA.U UP3, `(.L_x_20) ;  /* 0x0000000103407547 */ /* 0x000fea000b800000 */
[----:B------:R-:W1:Y:S08]  /*14f0*/  LDC.64 R4, c[0x0][0xb10] ;  /* 0x0002c400ff047b82 */ /* 0x000e700000000a00 */
[----:B------:R-:W2:Y:S08]  /*1500*/  LDC.64 R2, c[0x0][0xb18] ;  /* 0x0002c600ff027b82 */ /* 0x000eb00000000a00 */
[----:B------:R-:W3:Y:S08]  /*1510*/  LDC R6, c[0x0][0xb20] ;  /* 0x0002c800ff067b82 */ /* 0x000ef00000000800 */
[----:B------:R-:W4:Y:S01]  /*1520*/  LDC R7, c[0x0][0xb0c] ;  /* 0x0002c300ff077b82 */ /* 0x000f220000000800 */
[----:B-1----:R-:W-:-:S05]  /*1530*/  IMAD.HI.U32 R4, R14, R4, RZ ;  /* 0x000000040e047227 */ /* 0x002fca00078e00ff */
[----:B------:R-:W-:Y:S01]  /*1540*/  SHF.R.U32.HI R4, RZ, R5, R4 ;  /* 0x00000005ff047219 */ /* 0x000fe20000011604 */
[----:B--2---:R-:W-:Y:S01]  /*1550*/  IMAD.HI.U32 R3, R15, R3, RZ ;  /* 0x000000030f037227 */ /* 0x004fe200078e00ff */
[----:B------:R-:W-:-:S04]  /*1560*/  ISETP.NE.AND P0, PT, R2, 0x1, PT ;  /* 0x000000010200780c */ /* 0x000fc80003f05270 */
[----:B---3--:R-:W-:-:S04]  /*1570*/  SHF.R.U32.HI R3, RZ, R6, R3 ;  /* 0x00000006ff037219 */ /* 0x008fc80000011603 */
[----:B------:R-:W-:Y:S02]  /*1580*/  SEL R3, R15, R3, !P0 ;  /* 0x000000030f037207 */ /* 0x000fe40004000000 */
[----:B----4-:R-:W-:-:S04]  /*1590*/  ISETP.NE.AND P1, PT, R7, 0x1, PT ;  /* 0x000000010700780c */ /* 0x010fc80003f25270 */
[----:B------:R-:W-:-:S05]  /*15a0*/  SEL R5, R14, R4, !P1 ;  /* 0x000000040e057207 */ /* 0x000fca0004800000 */
[----:B------:R-:W-:Y:S02]  /*15b0*/  IMAD.IADD R4, R3, 0x1, -R5 ;  /* 0x0000000103047824 */ /* 0x000fe400078e0a05 */
[----:B------:R-:W-:Y:S02]  /*15c0*/  IMAD.IADD R3, R5, 0x1, -R3 ;  /* 0x0000000105037824 */ /* 0x000fe400078e0a03 */
[----:B------:R-:W-:Y:S02]  /*15d0*/  IMAD R14, R4, R7, R14 ;  /* 0x00000007040e7224 */ /* 0x000fe400078e020e */
[----:B------:R-:W-:Y:S02]  /*15e0*/  IMAD R15, R3, R2, R15 ;  /* 0x00000002030f7224 */ /* 0x000fe400078e020f */
.L_x_20:
[----:B------:R-:W-:Y:S05]  /*15f0*/  BRA.U !UP1, `(.L_x_21) ;  /* 0x00000001090c7547 */ /* 0x000fea000b800000 */
[----:B------:R-:W-:Y:S01]  /*1600*/  UCGABAR_WAIT ;  /* 0x0000000000007dc7 */ /* 0x000fe20008000000 */
[----:B------:R-:W-:Y:S01]  /*1610*/  CCTL.IVALL ;  /* 0x00000000ff00798f */ /* 0x000fe20002000000 */
[----:B------:R-:W-:Y:S05]  /*1620*/  BRA `(.L_x_22) ;  /* 0x0000000000047947 */ /* 0x000fea0003800000 */
.L_x_21:
[----:B------:R-:W-:Y:S06]  /*1630*/  BAR.SYNC.DEFER_BLOCKING 0x0 ;  /* 0x0000000000007b1d */ /* 0x000fec0000010000 */
.L_x_22:
[----:B------:R-:W-:Y:S05]  /*1640*/  BRA.U UP2, `(.L_x_23) ;  /* 0x00000015028c7547 */ /* 0x000fea000b800000 */
[----:B------:R-:W1:Y:S01]  /*1650*/  LDCU UR15, c[0x0][0x38c] ;  /* 0x00007180ff0f77ac */ /* 0x000e620008000800 */
[----:B------:R-:W2:Y:S01]  /*1660*/  LDC R8, c[0x0][0x370] ;  /* 0x0000dc00ff087b82 */ /* 0x000ea20000000800 */
[C---:B------:R-:W-:Y:S01]  /*1670*/  IMAD.SHL.U32 R19, R9.reuse, 0x20, RZ ;  /* 0x0000002009137824 */ /* 0x040fe200078e00ff */
[----:B------:R-:W-:Y:S01]  /*1680*/  PLOP3.LUT P1, PT, PT, PT, UP5, 0x80, 0x8 ;  /* 0x000000000008781c */ /* 0x000fe20003f2f058 */
[----:B------:R-:W-:Y:S01]  /*1690*/  UISETP.NE.AND UP1, UPT, UR10, URZ, UPT ;  /* 0x000000ff0a00728c */ /* 0x000fe2000bf25270 */
[----:B------:R-:W-:Y:S01]  /*16a0*/  ISETP.NE.AND P4, PT, R10, RZ, P5 ;  /* 0x000000ff0a00720c */ /* 0x000fe20002f85270 */
[----:B------:R-:W-:Y:S01]  /*16b0*/  IMAD.SHL.U32 R18, R9, 0x80, RZ ;  /* 0x0000008009127824 */ /* 0x000fe200078e00ff */
[----:B------:R-:W-:Y:S01]  /*16c0*/  PLOP3.LUT P1, PT, P1, PT, PT, 0x8, 0x80 ;  /* 0x000000000080781c */ /* 0x000fe20000f2e170 */
[----:B------:R-:W-:Y:S01]  /*16d0*/  IMAD.MOV.U32 R17, RZ, RZ, 0x1 ;  /* 0x00000001ff117424 */ /* 0x000fe200078e00ff */
[----:B------:R-:W3:Y:S01]  /*16e0*/  LDC R0, c[0x0][0x374] ;  /* 0x0000dd00ff007b82 */ /* 0x000ee20000000800 */
[----:B------:R-:W-:Y:S01]  /*16f0*/  IMAD.MOV.U32 R16, RZ, RZ, RZ ;  /* 0x000000ffff107224 */ /* 0x000fe200078e00ff */
[----:B------:R-:W-:Y:S01]  /*1700*/  CS2R R12, SRZ ;  /* 0x00000000000c7805 */ /* 0x000fe2000001ff00 */
[----:B------:R-:W-:Y:S01]  /*1710*/  IMAD.MOV.U32 R11, RZ, RZ, 0x1 ;  /* 0x00000001ff0b7424 */ /* 0x000fe200078e00ff */
[----:B------:R-:W-:Y:S01]  /*1720*/  LOP3.LUT R19, R19, 0x20, RZ, 0xc0, !PT ;  /* 0x0000002013137812 */ /* 0x000fe200078ec0ff */
[----:B------:R-:W4:Y:S01]  /*1730*/  LDCU.64 UR24, c[0x0][0x348] ;  /* 0x00006900ff1877ac */ /* 0x000f220008000a00 */
[----:B-1----:R-:W-:-:S02]  /*1740*/  UIADD3 UR4, UPT, UPT, UR15, 0x3f, URZ ;  /* 0x0000003f0f047890 */ /* 0x002fc4000fffe0ff */
[----:B------:R-:W-:Y:S02]  /*1750*/  USEL UR7, UR7, 0x2, UP1 ;  /* 0x0000000207077887 */ /* 0x000fe40008800000 */
[----:B------:R-:W-:Y:S01]  /*1760*/  USHF.R.S32.HI UR22, URZ, 0x1f, UR4 ;  /* 0x0000001fff167899 */ /* 0x000fe20008011404 */
[----:B------:R-:W-:-:S03]  /*1770*/  UMOV UR13, URZ ;  /* 0x000000ff000d7c82 */ /* 0x000fc60008000000 */
[----:B------:R-:W-:Y:S02]  /*1780*/  ULEA.HI UR22, UR22, UR4, URZ, 0x6 ;  /* 0x0000000416167291 */ /* 0x000fe4000f8f30ff */
[----:B------:R-:W-:Y:S02]  /*1790*/  UIADD3 UR4, UPT, UPT, UR15, -0x1, URZ ;  /* 0xffffffff0f047890 */ /* 0x000fe4000fffe0ff */
[----:B------:R-:W-:Y:S02]  /*17a0*/  USHF.R.S32.HI UR22, URZ, 0x6, UR22 ;  /* 0x00000006ff167899 */ /* 0x000fe40008011416 */
[----:B------:R-:W-:Y:S02]  /*17b0*/  UISETP.GE.U32.AND UP2, UPT, UR4, -0x7f, UPT ;  /* 0xffffff810400788c */ /* 0x000fe4000bf46070 */
[----:B------:R-:W-:Y:S02]  /*17c0*/  UISETP.LT.U32.AND UP0, UPT, UR22, 0xa, UPT ;  /* 0x0000000a1600788c */ /* 0x000fe4000bf01070 */
[----:B------:R-:W-:-:S02]  /*17d0*/  UIADD3 UR15, UPT, UPT, UR15, 0x7e, URZ ;  /* 0x0000007e0f0f7890 */ /* 0x000fc4000fffe0ff */
[----:B------:R-:W-:-:S04]  /*17e0*/  USEL UR21, UR22, 0xa, UP0 ;  /* 0x0000000a16157887 */ /* 0x000fc80008000000 */
[----:B------:R-:W-:Y:S02]  /*17f0*/  UIADD3 UR6, UPT, UPT, UR21, -0x1, URZ ;  /* 0xffffffff15067890 */ /* 0x000fe4000fffe0ff */
[----:B------:R-:W-:Y:S02]  /*1800*/  @UP2 UIADD3 UR6, UPT, UPT, UR21, URZ, URZ ;  /* 0x000000ff15062290 */ /* 0x000fe4000fffe0ff */
[----:B------:R-:W-:Y:S02]  /*1810*/  UIADD3 UR14, UPT, UPT, UR22, -UR21, URZ ;  /* 0x80000015160e7290 */ /* 0x000fe4000fffe0ff */
[----:B------:R-:W-:Y:S02]  /*1820*/  UIADD3 UR5, UPT, UPT, UR6, 0x1, URZ ;  /* 0x0000000106057890 */ /* 0x000fe4000fffe0ff */
[----:B--2-4-:R-:W-:-:S12]  /*1830*/  UIADD3 UR6, UPT, UPT, -UR6, URZ, URZ ;  /* 0x000000ff06067290 */ /* 0x014fd8000fffe1ff */
.L_x_43:
[----:B------:R-:W-:Y:S01]  /*1840*/  UISETP.NE.AND UP0, UPT, UR37, URZ, UPT ;  /* 0x000000ff2500728c */ /* 0x000fe2000bf05270 */
[----:B------:R-:W1:Y:S08]  /*1850*/  S2UR UR37, SR_CgaCtaId ;  /* 0x00000000002579c3 */ /* 0x000e700000008800 */
[----:B------:R-:W-:Y:S05]  /*1860*/  BRA.U UP0, `(.L_x_24) ;  /* 0x0000000100347547 */ /* 0x000fea000b800000 */
[----:B------:R-:W2:Y:S01]  /*1870*/  S2R R2, SR_CgaCtaId ;  /* 0x0000000000027919 */ /* 0x000ea20000008800 */
[----:B------:R-:W-:-:S04]  /*1880*/  MOV R3, 0x400 ;  /* 0x0000040000037802 */ /* 0x000fc80000000f00 */
[----:B--2---:R-:W-:Y:S02]  /*1890*/  LEA R2, R2, R3, 0x18 ;  /* 0x0000000302027211 */ /* 0x004fe400078ec0ff */
[----:B------:R-:W-:-:S03]  /*18a0*/  SHF.L.U32 R3, R11, 0x1f, RZ ;  /* 0x0000001f0b037819 */ /* 0x000fc600000006ff */
[----:B------:R-:W-:-:S04]  /*18b0*/  IMAD R2, R12, 0x8, R2 ;  /* 0x000000080c027824 */ /* 0x000fc800078e0202 */
[----:B------:R-:W2:Y:S02]  /*18c0*/  SYNCS.PHASECHK.TRANS64.TRYWAIT P0, [R2+URZ+0x150], R3 ;  /* 0x00015003020075a7 */ /* 0x000ea400080011ff */
[----:B--2---:R-:W-:Y:S05]  /*18d0*/  @!P0 BRA `(.L_x_25) ;  /* 0x0000006400e48947 */ /* 0x004fea0003800000 */
.L_x_140:
[----:B------:R-:W-:Y:S01]  /*18e0*/  VIADD R12, R12, 0x1 ;  /* 0x000000010c0c7836 */ /* 0x000fe20000000000 */
[----:B------:R2:W-:Y:S04]  /*18f0*/  SYNCS.ARRIVE.TRANS64.A1T0 RZ, [R2+URZ+0x140], RZ ;  /* 0x000140ff02ff79a7 */ /* 0x0005e800081000ff */
[----:B------:R-:W-:-:S04]  /*1900*/  ISETP.NE.AND P0, PT, R12, 0x2, PT ;  /* 0x000000020c00780c */ /* 0x000fc80003f05270 */
[----:B------:R-:W-:Y:S02]  /*1910*/  SEL R12, R12, RZ, P0 ;  /* 0x000000ff0c0c7207 */ /* 0x000fe40000000000 */
[----:B--2---:R-:W-:-:S04]  /*1920*/  SEL R2, RZ, 0x1, P0 ;  /* 0x00000001ff027807 */ /* 0x004fc80000000000 */
[----:B------:R-:W-:-:S07]  /*1930*/  LOP3.LUT R11, R11, R2, RZ, 0x3c, !PT ;  /* 0x000000020b0b7212 */ /* 0x000fce00078e3cff */
.L_x_24:
[----:B------:R-:W-:Y:S01]  /*1940*/  UMOV UR4, 0x400 ;  /* 0x0000040000047882 */ /* 0x000fe20000000000 */
[----:B------:R-:W-:Y:S01]  /*1950*/  SHF.L.U32 R2, R17, 0x1f, RZ ;  /* 0x0000001f11027819 */ /* 0x000fe200000006ff */
[----:B-1----:R-:W-:Y:S01]  /*1960*/  ULEA UR4, UR37, UR4, 0x18 ;  /* 0x0000000425047291 */ /* 0x002fe2000f8ec0ff */
[----:B------:R-:W-:Y:S01]  /*1970*/  R2UR UR35, R18 ;  /* 0x00000000122372ca */ /* 0x000fe200000e0000 */
[----:B------:R-:W-:Y:S01]  /*1980*/  UISETP.GE.U32.AND UP0, UPT, UR15, 0x7f, UPT ;  /* 0x0000007f0f00788c */ /* 0x000fe2000bf06070 */
[----:B------:R-:W-:Y:S01]  /*1990*/  R2UR UR11, R19 ;  /* 0x00000000130b72ca */ /* 0x000fe200000e0000 */
[----:B------:R-:W-:Y:S01]  /*19a0*/  ULEA UR8, UR13, UR4, 0x3 ;  /* 0x000000040d087291 */ /* 0x000fe2000f8e18ff */
[----:B------:R-:W-:-:S08]  /*19b0*/  UMOV UR23, URZ ;  /* 0x000000ff00177c82 */ /* 0x000fd00008000000 */
[----:B------:R1:W2:Y:S01]  /*19c0*/  SYNCS.PHASECHK.TRANS64.TRYWAIT P0, [UR8+0x50], R2 ;  /* 0x00005002ff0075a7 */ /* 0x0002a20008001108 */
[----:B------:R-:W-:-:S13]  /*19d0*/  R2UR UR8, R15 ;  /* 0x000000000f0872ca */ /* 0x000fda00000e0000 */
[----:B------:R-:W-:Y:S01]  /*19e0*/  ULEA UR11, UR8, UR11, 0x6 ;  /* 0x0000000b080b7291 */ /* 0x000fe2000f8e30ff */
[----:B-1----:R-:W-:-:S05]  /*19f0*/  LEA.HI R2, R14, R14, RZ, 0x1 ;  /* 0x0000000e0e027211 */ /* 0x002fca00078f08ff */
[----:B------:R-:W-:-:S05]  /*1a00*/  IMAD.SHL.U32 R2, R2, 0x80, RZ ;  /* 0x0000008002027824 */ /* 0x000fca00078e00ff */
[----:B------:R-:W-:-:S04]  /*1a10*/  LOP3.LUT R2, R2, 0xffffff00, RZ, 0xc0, !PT ;  /* 0xffffff0002027812 */ /* 0x000fc800078ec0ff */
[----:B------:R-:W-:-:S13]  /*1a20*/  R2UR UR9, R2 ;  /* 0x00000000020972ca */ /* 0x000fda00000e0000 */
[----:B------:R-:W-:Y:S01]  /*1a30*/  ULOP3.LUT UR35, UR9, 0x80, UR35, 0xf8, !UPT ;  /* 0x0000008009237892 */ /* 0x000fe2000f8ef823 */
[----:B------:R-:W-:Y:S11]  /*1a40*/  BRA.U !UP0, `(.L_x_26) ;  /* 0x0000000108c07547 */ /* 0x000ff6000b800000 */
[----:B------:R-:W-:Y:S01]  /*1a50*/  UMOV UR16, UR6 ;  /* 0x0000000600107c82 */ /* 0x000fe20008000000 */
[----:B------:R-:W-:Y:S01]  /*1a60*/  UMOV UR17, UR13 ;  /* 0x0000000d00117c82 */ /* 0x000fe20008000000 */
[----:B------:R-:W-:-:S05]  /*1a70*/  UMOV UR34, URZ ;  /* 0x000000ff00227c82 */ /* 0x000fca0008000000 */
.L_x_32:
[----:B------:R-:W-:Y:S01]  /*1a80*/  ULEA UR33, UR17, UR4, 0x3 ;  /* 0x0000000411217291 */ /* 0x000fe2000f8e18ff */
[----:B------:R-:W-:Y:S01]  /*1a90*/  @P5 MOV R3, 0xa000 ;  /* 0x0000a00000035802 */ /* 0x000fe20000000f00 */
[----:B-12-4-:R-:W-:Y:S10]  /*1aa0*/  @P0 BRA `(.L_x_27) ;  /* 0x00000000000c0947 */ /* 0x016ff40003800000 */
[----:B------:R-:W-:-:S04]  /*1ab0*/  SHF.L.U32 R4, R17, 0x1f, RZ ;  /* 0x0000001f11047819 */ /* 0x000fc800000006ff */
[----:B------:R-:W1:Y:S02]  /*1ac0*/  SYNCS.PHASECHK.TRANS64.TRYWAIT P0, [UR33+0x50], R4 ;  /* 0x00005004ff0075a7 */ /* 0x000e640008001121 */
[----:B-1----:R-:W-:Y:S05]  /*1ad0*/  @!P0 BRA `(.L_x_28) ;  /* 0x0000006400788947 */ /* 0x002fea0003800000 */
.L_x_27:
[----:B------:R2:W-:Y:S01]  /*1ae0*/  @P5 SYNCS.ARRIVE.TRANS64 RZ, [UR33], R3 ;  /* 0x00000003ffff59a7 */ /* 0x0005e20008000021 */
[----:B------:R-:W-:Y:S02]  /*1af0*/  ULOP3.LUT UR8, UR7, 0x2, URZ, 0xfc, !UPT ;  /* 0x0000000207087892 */ /* 0x000fe4000f8efcff */
[----:B------:R-:W-:Y:S02]  /*1b00*/  UIADD3 UR16, UPT, UPT, UR16, 0x1, URZ ;  /* 0x0000000110107890 */ /* 0x000fe4000fffe0ff */
[----:B------:R-:W-:Y:S02]  /*1b10*/  UISETP.NE.AND UP0, UPT, UR8, 0x2, UPT ;  /* 0x000000020800788c */ /* 0x000fe4000bf05270 */
[----:B------:R-:W-:-:S07]  /*1b20*/  UISETP.NE.AND UP2, UPT, UR16, 0x1, UPT ;  /* 0x000000011000788c */ /* 0x000fce000bf45270 */
[----:B------:R-:W-:Y:S05]  /*1b30*/  BRA.U UP0, `(.L_x_29) ;  /* 0x0000000100047547 */ /* 0x000fea000b800000 */
[----:B------:R-:W-:Y:S05]  /*1b40*/  BPT.TRAP 0x1 ;  /* 0x000000040000795c */ /* 0x000fea0000300000 */
.L_x_29:
[----:B------:R-:W-:Y:S04]  /*1b50*/  BSSY.RECONVERGENT B0, `(.L_x_30) ;  /* 0x0000003000007945 */ /* 0x000fe80003800200 */
[----:B------:R-:W-:Y:S05]  /*1b60*/  @!P4 BRA `(.L_x_31) ;  /* 0x000000000004c947 */ /* 0x000fea0003800000 */
[----:B------:R-:W-:Y:S05]  /*1b70*/  BPT.TRAP 0x1 ;  /* 0x000000040000795c */ /* 0x000fea0000300000 */
.L_x_31:
[----:B------:R-:W-:Y:S05]  /*1b80*/  BSYNC.RECONVERGENT B0 ;  /* 0x0000000000007941 */ /* 0x000fea0003800200 */
.L_x_30:
[----:B------:R-:W-:Y:S02]  /*1b90*/  UIADD3 UR13, UPT, UPT, UR17, 0x1, URZ ;  /* 0x00000001110d7890 */ /* 0x000fe4000fffe0ff */
[----:B------:R-:W-:Y:S02]  /*1ba0*/  ULEA UR32, UR17, UR4, 0xe ;  /* 0x0000000411207291 */ /* 0x000fe4000f8e70ff */
[----:B------:R-:W-:Y:S02]  /*1bb0*/  UISETP.NE.AND UP0, UPT, UR13, 0xa, UPT ;  /* 0x0000000a0d00788c */ /* 0x000fe4000bf05270 */
[----:B------:R-:W-:Y:S02]  /*1bc0*/  UIADD3 UR28, UP1, UPT, UR24, 0x80, URZ ;  /* 0x00000080181c7890 */ /* 0x000fe4000ff3e0ff */
[----:B------:R-:W-:Y:S02]  /*1bd0*/  USEL UR9, URZ, 0x1, UP0 ;  /* 0x00000001ff097887 */ /* 0x000fe40008000000 */
[----:B------:R-:W-:-:S02]  /*1be0*/  USEL UR13, UR13, URZ, UP0 ;  /* 0x000000ff0d0d7287 */ /* 0x000fc40008000000 */
[----:B------:R-:W-:Y:S02]  /*1bf0*/  UIADD3 UR26, UP0, UPT, UR24, 0x180, URZ ;  /* 0x00000180181a7890 */ /* 0x000fe4000ff1e0ff */
[----:B------:R-:W-:Y:S01]  /*1c00*/  ULEA UR8, UR13, UR4, 0x3 ;  /* 0x000000040d087291 */ /* 0x000fe2000f8e18ff */
[----:B------:R-:W-:Y:S01]  /*1c10*/  LOP3.LUT R17, R17, UR9, RZ, 0x3c, !PT ;  /* 0x0000000911117c12 */ /* 0x000fe2000f8e3cff */
[----:B------:R-:W-:Y:S02]  /*1c20*/  ULOP3.LUT UR33, UR33, 0xfefffff8, URZ, 0xc0, !UPT ;  /* 0xfefffff821217892 */ /* 0x000fe4000f8ec0ff */
[----:B------:R-:W-:Y:S01]  /*1c30*/  UIADD3.X UR29, UPT, UPT, URZ, UR25, URZ, UP1, !UPT ;  /* 0x00000019ff1d7290 */ /* 0x000fe20008ffe4ff */
[----:B-1----:R-:W-:Y:S01]  /*1c40*/  SHF.L.U32 R2, R17, 0x1f, RZ ;  /* 0x0000001f11027819 */ /* 0x002fe200000006ff */
[----:B------:R-:W-:Y:S02]  /*1c50*/  UIADD3 UR32, UPT, UPT, UR32, 0x6400, URZ ;  /* 0x0000640020207890 */ /* 0x000fe4000fffe0ff */
[----:B------:R-:W-:Y:S01]  /*1c60*/  UIADD3.X UR27, UPT, UPT, URZ, UR25, URZ, UP0, !UPT ;  /* 0x00000019ff1b7290 */ /* 0x000fe200087fe4ff */
[----:B------:R1:W4:Y:S01]  /*1c70*/  SYNCS.PHASECHK.TRANS64.TRYWAIT P0, [UR8+0x50], R2 ;  /* 0x00005002ff0075a7 */ /* 0x0003220008001108 */
[----:B------:R-:W-:Y:S01]  /*1c80*/  ULEA UR8, UR17, UR4, 0xc ;  /* 0x0000000411087291 */ /* 0x000fe2000f8e60ff */
[----:B------:R-:W-:Y:S01]  /*1c90*/  UMOV UR18, 0x0 ;  /* 0x0000000000127882 */ /* 0x000fe20000000000 */
[----:B------:R-:W-:-:S02]  /*1ca0*/  UMOV UR19, 0x10000000 ;  /* 0x1000000000137882 */ /* 0x000fc40000000000 */
[----:B------:R-:W-:Y:S01]  /*1cb0*/  UIADD3 UR8, UPT, UPT, UR8, 0x2e400, URZ ;  /* 0x0002e40008087890 */ /* 0x000fe2000fffe0ff */
[----:B------:R2:W-:Y:S01]  /*1cc0*/  UTMALDG.3D.2CTA [UR32], [UR28], desc[UR18] ;  /* 0x000012201c0075b4 */ /* 0x0005e20008211000 */
[----:B------:R-:W-:Y:S01]  /*1cd0*/  UMOV UR10, UR34 ;  /* 0x00000022000a7c82 */ /* 0x000fe20008000000 */
[----:B------:R-:W-:Y:S01]  /*1ce0*/  UMOV UR12, UR36 ;  /* 0x00000024000c7c82 */ /* 0x000fe20008000000 */
[----:B------:R-:W-:Y:S01]  /*1cf0*/  UMOV UR9, UR33 ;  /* 0x0000002100097c82 */ /* 0x000fe20008000000 */
[----:B------:R-:W-:Y:S01]  /*1d00*/  UMOV UR23, UR5 ;  /* 0x0000000500177c82 */ /* 0x000fe20008000000 */
[----:B------:R-:W-:-:S03]  /*1d10*/  UMOV UR17, UR13 ;  /* 0x0000000d00117c82 */ /* 0x000fc60008000000 */
[----:B------:R1:W-:Y:S01]  /*1d20*/  UTMALDG.3D.2CTA [UR8], [UR26], desc[UR18] ;  /* 0x000012081a0075b4 */ /* 0x0003e20008211000 */
[----:B--2---:R-:W-:Y:S01]  /*1d30*/  UIADD3 UR34, UPT, UPT, UR34, 0x40, URZ ;  /* 0x0000004022227890 */ /* 0x004fe2000fffe0ff */
[----:B------:R-:W-:Y:S11]  /*1d40*/  BRA.U UP2, `(.L_x_32) ;  /* 0xfffffffd024c7547 */ /* 0x000ff6000b83ffff */
.L_x_26:
[----:B-1----:R-:W-:Y:S01]  /*1d50*/  ULEA UR8, UR13, UR4, 0x3 ;  /* 0x000000040d087291 */ /* 0x002fe2000f8e18ff */
[----:B------:R-:W-:Y:S01]  /*1d60*/  SHF.L.U32 R2, R17, 0x1f, RZ ;  /* 0x0000001f11027819 */ /* 0x000fe200000006ff */
[----:B------:R-:W-:Y:S01]  /*1d70*/  @!P1 SYNCS.ARRIVE.TRANS64.A1T0 RZ, [UR4+0xd8], RZ ;  /* 0x0000d8ffffff99a7 */ /* 0x000fe20008100004 */
[----:B------:R-:W-:-:S06]  /*1d80*/  UISETP.GT.AND UP0, UPT, UR22, UR21, UPT ;  /* 0x000000151600728c */ /* 0x000fcc000bf04270 */
[----:B--2-4-:R1:W2:Y:S03]  /*1d90*/  SYNCS.PHASECHK.TRANS64.TRYWAIT P0, [UR8+0x50], R2 ;  /* 0x00005002ff0075a7 */ /* 0x0142a60008001108 */
[----:B------:R-:W-:Y:S05]  /*1da0*/  BRA.U !UP0, `(.L_x_33) ;  /* 0x0000000108c07547 */ /* 0x000fea000b800000 */
[----:B------:R-:W-:Y:S01]  /*1db0*/  UIADD3 UR26, UPT, UPT, UR14, UR23, URZ ;  /* 0x000000170e1a7290 */ /* 0x000fe2000fffe0ff */
[----:B------:R-:W-:-:S11]  /*1dc0*/  UMOV UR27, UR13 ;  /* 0x0000000d001b7c82 */ /* 0x000fd60008000000 */
.L_x_39:
[----:B------:R-:W-:Y:S01]  /*1dd0*/  ULEA UR17, UR27, UR4, 0x3 ;  /* 0x000000041b117291 */ /* 0x000fe2000f8e18ff */
[----:B--2---:R-:W-:Y:S01]  /*1de0*/  @P5 MOV R3, 0xa000 ;  /* 0x0000a00000035802 */ /* 0x004fe20000000f00 */
[----:B-12---:R-:W-:Y:S10]  /*1df0*/  @P0 BRA `(.L_x_34) ;  /* 0x00000000000c0947 */ /* 0x006ff40003800000 */
[----:B------:R-:W-:-:S04]  /*1e00*/  SHF.L.U32 R4, R17, 0x1f, RZ ;  /* 0x0000001f11047819 */ /* 0x000fc800000006ff */
[----:B------:R-:W2:Y:S02]  /*1e10*/  SYNCS.PHASECHK.TRANS64.TRYWAIT P0, [UR17+0x50], R4 ;  /* 0x00005004ff0075a7 */ /* 0x000ea40008001111 */
[----:B--2---:R-:W-:Y:S05]  /*1e20*/  @!P0 BRA `(.L_x_35) ;  /* 0x0000006000bc8947 */ /* 0x004fea0003800000 */
.L_x_34:
[----:B------:R2:W-:Y:S01]  /*1e30*/  @P5 SYNCS.ARRIVE.TRANS64 RZ, [UR17], R3 ;  /* 0x00000003ffff59a7 */ /* 0x0005e20008000011 */
[----:B------:R-:W-:-:S04]  /*1e40*/  ULOP3.LUT UR8, UR7, 0x2, URZ, 0xfc, !UPT ;  /* 0x0000000207087892 */ /* 0x000fc8000f8efcff */
[----:B------:R-:W-:-:S09]  /*1e50*/  UISETP.NE.AND UP0, UPT, UR8, 0x2, UPT ;  /* 0x000000020800788c */ /* 0x000fd2000bf05270 */
[----:B------:R-:W-:Y:S05]  /*1e60*/  BRA.U UP0, `(.L_x_36) ;  /* 0x0000000100047547 */ /* 0x000fea000b800000 */
[----:B------:R-:W-:Y:S05]  /*1e70*/  BPT.TRAP 0x1 ;  /* 0x000000040000795c */ /* 0x000fea0000300000 */
.L_x_36:
[----:B------:R-:W-:Y:S04]  /*1e80*/  BSSY.RECONVERGENT B0, `(.L_x_37) ;  /* 0x0000003000007945 */ /* 0x000fe80003800200 */
[----:B------:R-:W-:Y:S05]  /*1e90*/  @!P4 BRA `(.L_x_38) ;  /* 0x000000000004c947 */ /* 0x000fea0003800000 */
[----:B------:R-:W-:Y:S05]  /*1ea0*/  BPT.TRAP 0x1 ;  /* 0x000000040000795c */ /* 0x000fea0000300000 */
.L_x_38:
[----:B------:R-:W-:Y:S05]  /*1eb0*/  BSYNC.RECONVERGENT B0 ;  /* 0x0000000000007941 */ /* 0x000fea0003800200 */
.L_x_37:
        /* <DEDUP_REMOVED lines=9> */
[----:B------:R-:W-:Y:S02]  /*1f50*/  USHF.L.U32 UR18, UR23, 0x6, URZ ;  /* 0x0000000617127899 */ /* 0x000fe400080006ff */
[----:B------:R-:W-:Y:S01]  /*1f60*/  ULOP3.LUT UR17, UR17, 0xfefffff8, URZ, 0xc0, !UPT ;  /* 0xfefffff811117892 */ /* 0x000fe2000f8ec0ff */
[----:B-1----:R-:W-:Y:S01]  /*1f70*/  SHF.L.U32 R2, R17, 0x1f, RZ ;  /* 0x0000001f11027819 */ /* 0x002fe200000006ff */
[----:B------:R-:W-:Y:S02]  /*1f80*/  UIADD3 UR16, UPT, UPT, UR16, 0x6400, URZ ;  /* 0x0000640010107890 */ /* 0x000fe4000fffe0ff */
[----:B------:R-:W-:Y:S01]  /*1f90*/  UIADD3.X UR33, UPT, UPT, URZ, UR25, URZ, UP1, !UPT ;  /* 0x00000019ff217290 */ /* 0x000fe20008ffe4ff */
[----:B------:R4:W1:Y:S01]  /*1fa0*/  SYNCS.PHASECHK.TRANS64.TRYWAIT P0, [UR8+0x50], R2 ;  /* 0x00005002ff0075a7 */ /* 0x0008620008001108 */
[----:B------:R-:W-:-:S02]  /*1fb0*/  ULEA UR8, UR27, UR4, 0xc ;  /* 0x000000041b087291 */ /* 0x000fc4000f8e60ff */
[----:B------:R-:W-:Y:S02]  /*1fc0*/  UIADD3.X UR31, UPT, UPT, URZ, UR25, URZ, UP0, !UPT ;  /* 0x00000019ff1f7290 */ /* 0x000fe400087fe4ff */
[----:B------:R-:W-:Y:S01]  /*1fd0*/  UIADD3 UR8, UPT, UPT, UR8, 0x2e400, URZ ;  /* 0x0002e40008087890 */ /* 0x000fe2000fffe0ff */
[----:B------:R-:W-:Y:S01]  /*1fe0*/  UMOV UR28, 0x0 ;  /* 0x00000000001c7882 */ /* 0x000fe20000000000 */
[----:B------:R-:W-:Y:S01]  /*1ff0*/  UMOV UR29, 0x10000000 ;  /* 0x10000000001d7882 */ /* 0x000fe20000000000 */
[----:B------:R-:W-:Y:S01]  /*2000*/  UMOV UR19, UR35 ;  /* 0x0000002300137c82 */ /* 0x000fe20008000000 */
[----:B------:R-:W-:Y:S01]  /*2010*/  UMOV UR20, UR36 ;  /* 0x0000002400147c82 */ /* 0x000fe20008000000 */
[----:B------:R-:W-:Y:S01]  /*2020*/  UMOV UR12, UR36 ;  /* 0x00000024000c7c82 */ /* 0x000fe20008000000 */
[----:B------:R-:W-:Y:S01]  /*2030*/  UMOV UR9, UR17 ;  /* 0x0000001100097c82 */ /* 0x000fe20008000000 */
[----:B------:R-:W-:Y:S01]  /*2040*/  UMOV UR10, UR18 ;  /* 0x00000012000a7c82 */ /* 0x000fe20008000000 */
[----:B------:R4:W-:Y:S01]  /*2050*/  UTMALDG.3D.2CTA [UR16], [UR32], desc[UR28] ;  /* 0x00001c10200075b4 */ /* 0x0009e20008211000 */
[----:B------:R-:W-:Y:S01]  /*2060*/  UIADD3 UR23, UPT, UPT, UR23, 0x1, URZ ;  /* 0x0000000117177890 */ /* 0x000fe2000fffe0ff */
[----:B------:R-:W-:-:S03]  /*2070*/  UMOV UR27, UR13 ;  /* 0x0000000d001b7c82 */ /* 0x000fc60008000000 */
[----:B------:R-:W-:Y:S01]  /*2080*/  UISETP.NE.AND UP0, UPT, UR23, UR26, UPT ;  /* 0x0000001a1700728c */ /* 0x000fe2000bf05270 */
[----:B------:R4:W-:Y:S08]  /*2090*/  UTMALDG.3D.2CTA [UR8], [UR30], desc[UR28] ;  /* 0x00001c081e0075b4 */ /* 0x0009f00008211000 */
[----:B----4-:R-:W-:Y:S05]  /*20a0*/  BRA.U UP0, `(.L_x_39) ;  /* 0xfffffffd00487547 */ /* 0x010fea000b83ffff */
.L_x_33:
[C---:B-1----:R-:W-:Y:S01]  /*20b0*/  LEA R2, R16.reuse, UR4, 0x3 ;  /* 0x0000000410027c11 */ /* 0x042fe2000f8e18ff */
[----:B------:R-:W-:Y:S01]  /*20c0*/  NOP ;  /* 0x0000000000007918 */ /* 0x000fe20000000000 */
[----:B--2---:R-:W-:Y:S02]  /*20d0*/  SHF.L.U32 R3, R13, 0x1f, RZ ;  /* 0x0000001f0d037819 */ /* 0x004fe400000006ff */
[----:B------:R-:W-:Y:S02]  /*20e0*/  LEA R4, R16, UR4, 0x4 ;  /* 0x0000000410047c11 */ /* 0x000fe4000f8e20ff */
[----:B------:R-:W1:Y:S02]  /*20f0*/  SYNCS.PHASECHK.TRANS64.TRYWAIT P0, [R2+URZ+0xe0], R3 ;  /* 0x0000e003020075a7 */ /* 0x000e6400080011ff */
[----:B-1----:R-:W-:Y:S05]  /*2100*/  @!P0 BRA `(.L_x_40) ;  /* 0x00000060001c8947 */ /* 0x002fea0003800000 */
.L_x_143:
[----:B------:R-:W2:Y:S01]  /*2110*/  LDS.128 R4, [R4+0x170] ;  /* 0x0001700004047984 */ /* 0x000ea20000000c00 */
[----:B------:R-:W-:Y:S01]  /*2120*/  ISETP.GE.AND P0, PT, R40, 0x1, PT ;  /* 0x000000012800780c */ /* 0x000fe20003f06270 */
[----:B-1----:R-:W-:Y:S01]  /*2130*/  VIADD R2, R2, 0xf0 ;  /* 0x000000f002027836 */ /* 0x002fe20000000000 */
[----:B------:R-:W-:Y:S01]  /*2140*/  @!PT LDS RZ, [RZ] ;  /* 0x00000000fffff984 */ /* 0x000fe20000000800 */
[----:B------:R-:W-:Y:S01]  /*2150*/  @!PT LDS RZ, [RZ] ;  /* 0x00000000fffff984 */ /* 0x000fe20000000800 */
[----:B------:R-:W-:Y:S01]  /*2160*/  @!PT LDS RZ, [RZ] ;  /* 0x00000000fffff984 */ /* 0x000fe20000000800 */
[----:B------:R-:W-:Y:S01]  /*2170*/  @!PT LDS RZ, [RZ] ;  /* 0x00000000fffff984 */ /* 0x000fe20000000800 */
[----:B------:R1:W-:Y:S06]  /*2180*/  MEMBAR.ALL.CTA ;  /* 0x0000000000007992 */ /* 0x0003ec0000008000 */
[----:B-1----:R-:W1:Y:S01]  /*2190*/  FENCE.VIEW.ASYNC.S ;  /* 0x00000000000073c6 */ /* 0x002e620000000000 */
[----:B------:R-:W-:-:S04]  /*21a0*/  PRMT R2, RZ, 0x654, R2 ;  /* 0x00000654ff027816 */ /* 0x000fc80000000002 */
[----:B-1----:R1:W-:Y:S01]  /*21b0*/  SYNCS.ARRIVE.TRANS64.RED.A1T0 RZ, [R2+URZ], RZ ;  /* 0x000000ff02ff79a7 */ /* 0x0023e200081004ff */
[----:B--2---:R-:W-:-:S13]  /*21c0*/  LOP3.LUT P2, RZ, R6, 0x1, RZ, 0xc0, !PT ;  /* 0x0000000106ff7812 */ /* 0x004fda000784c0ff */
[----:B------:R-:W-:Y:S01]  /*21d0*/  @P2 SHF.R.U32.HI R3, RZ, 0x10, R5 ;  /* 0x00000010ff032819 */ /* 0x000fe20000011605 */
[----:B------:R-:W-:Y:S01]  /*21e0*/  VOTEU.ANY UP0, P2 ;  /* 0x0000000000ff7886 */ /* 0x000fe20001000100 */
[----:B------:R-:W-:Y:S02]  /*21f0*/  @P2 MOV R10, R4 ;  /* 0x00000004000a2202 */ /* 0x000fe40000000f00 */
[----:B------:R-:W-:Y:S02]  /*2200*/  @P2 R2UR.BROADCAST UR8, R3 ;  /* 0x00000000030822ca */ /* 0x000fe400008e0000 */
[----:B------:R-:W-:-:S11]  /*2210*/  @P2 LOP3.LUT R9, R5, 0xffff, RZ, 0xc0, !PT ;  /* 0x0000ffff05092812 */ /* 0x000fd600078ec0ff */
[----:B------:R-:W-:Y:S01]  /*2220*/  @UP0 UMOV UR36, UR8 ;  /* 0x0000000800240c82 */ /* 0x000fe20008000000 */
[----:B-1----:R-:W-:Y:S05]  /*2230*/  @!P0 BRA `(.L_x_41) ;  /* 0x0000000000b88947 */ /* 0x002fea0003800000 */
[----:B------:R-:W3:Y:S01]  /*2240*/  LDC.64 R4, c[0x0][0xb18] ;  /* 0x0002c600ff047b82 */ /* 0x000ee20000000a00 */
[----:B------:R-:W-:-:S07]  /*2250*/  ISETP.NE.AND P3, PT, R40, 0x1, PT ;  /* 0x000000012800780c */ /* 0x000fce0003f65270 */
[----:B------:R-:W1:Y:S08]  /*2260*/  LDC.64 R6, c[0x0][0xb10] ;  /* 0x0002c400ff067b82 */ /* 0x000e700000000a00 */
[----:B------:R-:W2:Y:S08]  /*2270*/  LDC R14, c[0x0][0xb20] ;  /* 0x0002c800ff0e7b82 */ /* 0x000eb00000000800 */
[----:B------:R-:W4:Y:S01]  /*2280*/  LDC R15, c[0x0][0xb0c] ;  /* 0x0002c300ff0f7b82 */ /* 0x000f220000000800 */
[----:B---3--:R-:W-:Y:S01]  /*2290*/  IMAD.HI.U32 R21, R0, R5, RZ ;  /* 0x0000000500157227 */ /* 0x008fe200078e00ff */
[----:B------:R-:W-:-:S03]  /*22a0*/  ISETP.NE.AND P0, PT, R4, 0x1, PT ;  /* 0x000000010400780c */ /* 0x000fc60003f05270 */
[----:B------:R-:W-:-:S03]  /*22b0*/  IMAD.HI.U32 R5, R9, R5, RZ ;  /* 0x0000000509057227 */ /* 0x000fc600078e00ff */
[----:B------:R-:W3:Y:S01]  /*22c0*/  LDC.64 R2, c[0x0][0xb28] ;  /* 0x0002ca00ff027b82 */ /* 0x000ee20000000a00 */
[----:B-1----:R-:W-:-:S04]  /*22d0*/  IMAD.HI.U32 R22, R8, R6, RZ ;  /* 0x0000000608167227 */ /* 0x002fc800078e00ff */
[----:B------:R-:W-:Y:S01]  /*22e0*/  IMAD.HI.U32 R23, R10, R6, RZ ;  /* 0x000000060a177227 */ /* 0x000fe200078e00ff */
[----:B------:R-:W-:Y:S02]  /*22f0*/  SHF.R.U32.HI R22, RZ, R7, R22 ;  /* 0x00000007ff167219 */ /* 0x000fe40000011616 */
[-C--:B--2---:R-:W-:Y:S02]  /*2300*/  SHF.R.U32.HI R21, RZ, R14.reuse, R21 ;  /* 0x0000000eff157219 */ /* 0x084fe40000011615 */
[----:B------:R-:W-:Y:S02]  /*2310*/  SHF.R.U32.HI R5, RZ, R14, R5 ;  /* 0x0000000eff057219 */ /* 0x000fe40000011605 */
[----:B------:R-:W-:Y:S02]  /*2320*/  SEL R21, R0, R21, !P0 ;  /* 0x0000001500157207 */ /* 0x000fe40004000000 */
[----:B------:R-:W-:Y:S02]  /*2330*/  SHF.R.U32.HI R23, RZ, R7, R23 ;  /* 0x00000007ff177219 */ /* 0x000fe40000011617 */
[----:B----4-:R-:W-:-:S02]  /*2340*/  ISETP.NE.AND P1, PT, R15, 0x1, PT ;  /* 0x000000010f00780c */ /* 0x010fc40003f25270 */
[----:B------:R-:W-:Y:S02]  /*2350*/  SEL R5, R9, R5, !P0 ;  /* 0x0000000509057207 */ /* 0x000fe40004000000 */
[----:B------:R-:W-:Y:S02]  /*2360*/  SEL R22, R8, R22, !P1 ;  /* 0x0000001608167207 */ /* 0x000fe40004800000 */
[----:B------:R-:W-:Y:S01]  /*2370*/  SEL R23, R10, R23, !P1 ;  /* 0x000000170a177207 */ /* 0x000fe20004800000 */
[----:B---3--:R-:W-:-:S04]  /*2380*/  IMAD.HI.U32 R20, R21, R2, RZ ;  /* 0x0000000215147227 */ /* 0x008fc800078e00ff */
        /* <DEDUP_REMOVED lines=10> */
[----:B------:R-:W-:-:S04]  /*2430*/  @!P0 IMAD.HI.U32 R7, R23, R2, RZ ;  /* 0x0000000217078227 */ /* 0x000fc800078e00ff */
[----:B------:R-:W-:Y:S01]  /*2440*/  IMAD.MOV R2, RZ, RZ, -R6 ;  /* 0x000000ffff027224 */ /* 0x000fe200078e0a06 */
[----:B------:R-:W-:Y:S02]  /*2450*/  @!P0 SHF.R.U32.HI R3, RZ, R3, R7 ;  /* 0x00000003ff038219 */ /* 0x000fe40000011607 */
[----:B------:R-:W-:Y:S01]  /*2460*/  IADD3 R7, PT, PT, -R5, RZ, RZ ;  /* 0x000000ff05077210 */ /* 0x000fe20007ffe1ff */
[----:B------:R-:W-:Y:S01]  /*2470*/  IMAD R2, R40, R2, R5 ;  /* 0x0000000228027224 */ /* 0x000fe200078e0205 */
        /* <DEDUP_REMOVED lines=10> */
.L_x_41:
[----:B------:R-:W1:Y:S02]  /*2520*/  LDCU UR8, c[0x0][0xb30] ;  /* 0x00016600ff0877ac */ /* 0x000e640008000800 */
[----:B-1----:R-:W-:-:S09]  /*2530*/  UISETP.NE.AND UP0, UPT, UR8, 0x1, UPT ;  /* 0x000000010800788c */ /* 0x002fd2000bf05270 */
[----:B------:R-:W-:Y:S05]  /*2540*/  BRA.U UP0, `(.L_x_42) ;  /* 0x0000000100407547 */ /* 0x000fea000b800000 */
[----:B------:R-:W1:Y:S08]  /*2550*/  LDC.64 R4, c[0x0][0xb10] ;  /* 0x0002c400ff047b82 */ /* 0x000e700000000a00 */
[----:B------:R-:W2:Y:S08]  /*2560*/  LDC.64 R2, c[0x0][0xb18] ;  /* 0x0002c600ff027b82 */ /* 0x000eb00000000a00 */
[----:B------:R-:W4:Y:S08]  /*2570*/  LDC R6, c[0x0][0xb20] ;  /* 0x0002c800ff067b82 */ /* 0x000f300000000800 */
[----:B------:R-:W3:Y:S01]  /*2580*/  LDC R7, c[0x0][0xb0c] ;  /* 0x0002c300ff077b82 */ /* 0x000ee20000000800 */
[----:B-1----:R-:W-:-:S05]  /*2590*/  IMAD.HI.U32 R4, R10, R4, RZ ;  /* 0x000000040a047227 */ /* 0x002fca00078e00ff */
[----:B------:R-:W-:Y:S01]  /*25a0*/  SHF.R.U32.HI R4, RZ, R5, R4 ;  /* 0x00000005ff047219 */ /* 0x000fe20000011604 */
[----:B--2---:R-:W-:Y:S01]  /*25b0*/  IMAD.HI.U32 R3, R9, R3, RZ ;  /* 0x0000000309037227 */ /* 0x004fe200078e00ff */
[----:B------:R-:W-:-:S04]  /*25c0*/  ISETP.NE.AND P0, PT, R2, 0x1, PT ;  /* 0x000000010200780c */ /* 0x000fc80003f05270 */
[----:B----4-:R-:W-:-:S04]  /*25d0*/  SHF.R.U32.HI R3, RZ, R6, R3 ;  /* 0x00000006ff037219 */ /* 0x010fc80000011603 */
[----:B------:R-:W-:Y:S02]  /*25e0*/  SEL R3, R9, R3, !P0 ;  /* 0x0000000309037207 */ /* 0x000fe40004000000 */
[----:B---3--:R-:W-:-:S04]  /*25f0*/  ISETP.NE.AND P1, PT, R7, 0x1, PT ;  /* 0x000000010700780c */ /* 0x008fc80003f25270 */
[----:B------:R-:W-:-:S05]  /*2600*/  SEL R4, R10, R4, !P1 ;  /* 0x000000040a047207 */ /* 0x000fca0004800000 */
[----:B------:R-:W-:Y:S02]  /*2610*/  IMAD.IADD R5, R3, 0x1, -R4 ;  /* 0x0000000103057824 */ /* 0x000fe400078e0a04 */
[----:B------:R-:W-:Y:S02]  /*2620*/  IMAD.IADD R3, R4, 0x1, -R3 ;  /* 0x0000000104037824 */ /* 0x000fe400078e0a03 */
[----:B------:R-:W-:Y:S02]  /*2630*/  IMAD R10, R5, R7, R10 ;  /* 0x00000007050a7224 */ /* 0x000fe400078e020a */
[----:B------:R-:W-:-:S07]  /*2640*/  IMAD R9, R3, R2, R9 ;  /* 0x0000000203097224 */ /* 0x000fce00078e0209 */
.L_x_42:
[----:B------:R-:W-:Y:S01]  /*2650*/  VIADD R16, R16, 0x1 ;  /* 0x0000000110107836 */ /* 0x000fe20000000000 */
[----:B------:R-:W-:Y:S01]  /*2660*/  PLOP3.LUT P1, PT, PT, PT, PT, 0x80, 0x8 ;  /* 0x000000000008781c */ /* 0x000fe20003f2f070 */
[----:B------:R-:W-:Y:S02]  /*2670*/  IMAD.IADD R14, R10, 0x1, R91 ;  /* 0x000000010a0e7824 */ /* 0x000fe400078e025b */
[----:B------:R-:W-:Y:S01]  /*2680*/  IMAD.IADD R15, R9, 0x1, R90 ;  /* 0x00000001090f7824 */ /* 0x000fe200078e025a */
[----:B------:R-:W-:-:S04]  /*2690*/  ISETP.NE.AND P0, PT, R16, 0x2, PT ;  /* 0x000000021000780c */ /* 0x000fc80003f05270 */
[----:B------:R-:W-:Y:S02]  /*26a0*/  SEL R2, RZ, 0x1, P0 ;  /* 0x00000001ff027807 */ /* 0x000fe40000000000 */
[----:B------:R-:W-:Y:S02]  /*26b0*/  SEL R16, R16, RZ, P0 ;  /* 0x000000ff10107207 */ /* 0x000fe40000000000 */
[----:B------:R-:W-:Y:S01]  /*26c0*/  LOP3.LUT R13, R13, R2, RZ, 0x3c, !PT ;  /* 0x000000020d0d7212 */ /* 0x000fe200078e3cff */
[----:B------:R-:W-:Y:S06]  /*26d0*/  @P2 BRA `(.L_x_43) ;  /* 0xfffffff000582947 */ /* 0x000fec000383ffff */
[----:B------:R-:W-:Y:S01]  /*26e0*/  UIADD3 UR4, UPT, UPT, UR4, 0x50, URZ ;  /* 0x0000005004047890 */ /* 0x000fe2000fffe0ff */
[----:B------:R-:W-:-:S03]  /*26f0*/  SHF.L.U32 R2, R17, 0x1f, RZ ;  /* 0x0000001f11027819 */ /* 0x000fc600000006ff */
[----:B------:R-:W-:-:S09]  /*2700*/  ULEA UR5, UR13, UR4, 0x3 ;  /* 0x000000040d057291 */ /* 0x000fd2000f8e18ff */
[----:B------:R-:W1:Y:S02]  /*2710*/  SYNCS.PHASECHK.TRANS64.TRYWAIT P0, [UR5], R2 ;  /* 0x00000002ff0075a7 */ /* 0x000e640008001105 */
[----:B-1----:R-:W-:Y:S05]  /*2720*/  @!P0 BRA `(.L_x_44) ;  /* 0x0000005800a88947 */ /* 0x002fea0003800000 */
.L_x_145:
[----:B------:R-:W-:-:S04]  /*2730*/  UIADD3 UR6, UPT, UPT, UR13, 0x1, URZ ;  /* 0x000000010d067890 */ /* 0x000fc8000fffe0ff */
[----:B------:R-:W-:-:S04]  /*2740*/  UISETP.NE.AND UP0, UPT, UR6, 0xa, UPT ;  /* 0x0000000a0600788c */ /* 0x000fc8000bf05270 */
[----:B------:R-:W-:Y:S02]  /*2750*/  USEL UR7, URZ, 0x1, UP0 ;  /* 0x00000001ff077887 */ /* 0x000fe40008000000 */
[----:B------:R-:W-:-:S04]  /*2760*/  USEL UR6, UR6, URZ, UP0 ;  /* 0x000000ff06067287 */ /* 0x000fc80008000000 */
[----:B------:R-:W-:Y:S01]  /*2770*/  ULEA UR5, UR6, UR4, 0x3 ;  /* 0x0000000406057291 */ /* 0x000fe2000f8e18ff */
[----:B-1----:R-:W-:-:S04]  /*2780*/  LOP3.LUT R2, R17, UR7, RZ, 0x3c, !PT ;  /* 0x0000000711027c12 */ /* 0x002fc8000f8e3cff */
[----:B------:R-:W-:-:S04]  /*2790*/  SHF.L.U32 R3, R2, 0x1f, RZ ;  /* 0x0000001f02037819 */ /* 0x000fc800000006ff */
[----:B------:R-:W1:Y:S02]  /*27a0*/  SYNCS.PHASECHK.TRANS64.TRYWAIT P0, [UR5], R3 ;  /* 0x00000003ff0075a7 */ /* 0x000e640008001105 */
[----:B-1----:R-:W-:Y:S05]  /*27b0*/  @!P0 BRA `(.L_x_45) ;  /* 0x00000058009c8947 */ /* 0x002fea0003800000 */
.L_x_147:
[----:B------:R-:W-:-:S04]  /*27c0*/  UIADD3 UR6, UPT, UPT, UR6, 0x1, URZ ;  /* 0x0000000106067890 */ /* 0x000fc8000fffe0ff */
[----:B------:R-:W-:-:S04]  /*27d0*/  UISETP.NE.AND UP0, UPT, UR6, 0xa, UPT ;  /* 0x0000000a0600788c */ /* 0x000fc8000bf05270 */
[----:B------:R-:W-:Y:S02]  /*27e0*/  USEL UR7, URZ, 0x1, UP0 ;  /* 0x00000001ff077887 */ /* 0x000fe40008000000 */
[----:B------:R-:W-:-:S04]  /*27f0*/  USEL UR6, UR6, URZ, UP0 ;  /* 0x000000ff06067287 */ /* 0x000fc80008000000 */
[----:B------:R-:W-:Y:S01]  /*2800*/  ULEA UR5, UR6, UR4, 0x3 ;  /* 0x0000000406057291 */ /* 0x000fe2000f8e18ff */
[----:B------:R-:W-:-:S04]  /*2810*/  LOP3.LUT R2, R2, UR7, RZ, 0x3c, !PT ;  /* 0x0000000702027c12 */ /* 0x000fc8000f8e3cff */
[----:B-1----:R-:W-:-:S04]  /*2820*/  SHF.L.U32 R3, R2, 0x1f, RZ ;  /* 0x0000001f02037819 */ /* 0x002fc800000006ff */
[----:B------:R-:W1:Y:S02]  /*2830*/  SYNCS.PHASECHK.TRANS64.TRYWAIT P0, [UR5], R3 ;  /* 0x00000003ff0075a7 */ /* 0x000e640008001105 */
[----:B-1----:R-:W-:Y:S05]  /*2840*/  @!P0 BRA `(.L_x_46) ;  /* 0x0000005800908947 */ /* 0x002fea0003800000 */
.L_x_149:
        /* <DEDUP_REMOVED lines=9> */
.L_x_151:
        /* <DEDUP_REMOVED lines=9> */
.L_x_153:
        /* <DEDUP_REMOVED lines=9> */
.L_x_155:
        /* <DEDUP_REMOVED lines=9> */
.L_x_157:
        /* <DEDUP_REMOVED lines=9> */
.L_x_159:
        /* <DEDUP_REMOVED lines=9> */
.L_x_161:
[----:B------:R-:W-:-:S04]  /*2bb0*/  UIADD3 UR6, UPT, UPT, UR6, 0x1, URZ ;  /* 0x0000000106067890 */ /* 0x000fc8000fffe0ff */
[----:B------:R-:W-:-:S04]  /*2bc0*/  UISETP.NE.AND UP0, UPT, UR6, 0xa, UPT ;  /* 0x0000000a0600788c */ /* 0x000fc8000bf05270 */
[----:B------:R-:W-:Y:S02]  /*2bd0*/  USEL UR5, URZ, 0x1, UP0 ;  /* 0x00000001ff057887 */ /* 0x000fe40008000000 */
[----:B------:R-:W-:-:S04]  /*2be0*/  USEL UR6, UR6, URZ, UP0 ;  /* 0x000000ff06067287 */ /* 0x000fc80008000000 */
[----:B------:R-:W-:Y:S01]  /*2bf0*/  ULEA UR6, UR6, UR4, 0x3 ;  /* 0x0000000406067291 */ /* 0x000fe2000f8e18ff */
[----:B------:R-:W-:-:S04]  /*2c00*/  LOP3.LUT R2, R2, UR5, RZ, 0x3c, !PT ;  /* 0x0000000502027c12 */ /* 0x000fc8000f8e3cff */
[----:B------:R-:W-:Y:S01]  /*2c10*/  SHF.L.U32 R2, R2, 0x1f, RZ ;  /* 0x0000001f02027819 */ /* 0x000fe200000006ff */
[----:B-1-3--:R-:W-:-:S07]  /*2c20*/  IMAD.U32 R0, RZ, RZ, UR6 ;  /* 0x00000006ff007e24 */ /* 0x00afce000f8e00ff */
.L_x_53:
[----:B-1----:R1:W2:Y:S02]  /*2c30*/  SYNCS.PHASECHK.TRANS64.TRYWAIT P0, [R0+URZ], R2 ;  /* 0x00000002000075a7 */ /* 0x0022a400080011ff */
[----:B--2---:R-:W-:Y:S05]  /*2c40*/  @!P0 NANOSLEEP.SYNCS 0x989680 ;  /* 0x009896800000895d */ /* 0x004fea0003900000 */
[----:B------:R-:W2:Y:S02]  /*2c50*/  @!P0 SYNCS.PHASECHK.TRANS64 P0, [R0+URZ], R2 ;  /* 0x00000002000085a7 */ /* 0x000ea400080010ff */
[----:B--2---:R-:W-:Y:S05]  /*2c60*/  @P0 EXIT ;  /* 0x000000000000094d */ /* 0x004fea0003800000 */
[----:B------:R-:W-:Y:S05]  /*2c70*/  BRA `(.L_x_53) ;  /* 0xfffffffc00ec7947 */ /* 0x000fea000383ffff */
.L_x_23:
[----:B------:R-:W-:-:S04]  /*2c80*/  UISETP.NE.AND UP1, UPT, UR37, URZ, UPT ;  /* 0x000000ff2500728c */ /* 0x000fc8000bf25270 */
[----:B------:R-:W-:-:S09]  /*2c90*/  UISETP.NE.OR UP1, UPT, UR10, 0x1, UP1 ;  /* 0x000000010a00788c */ /* 0x000fd20008f25670 */
[----:B------:R-:W-:Y:S05]  /*2ca0*/  BRA.U UP1, `(.L_x_54) ;  /* 0x00000005014c7547 */ /* 0x000fea000b800000 */
[----:B------:R-:W-:Y:S01]  /*2cb0*/  HFMA2 R11, -RZ, RZ, 0, 0 ;  /* 0x00000000ff0b7431 */ /* 0x000fe200000001ff */
[----:B------:R-:W-:Y:S01]  /*2cc0*/  ISETP.GE.U32.AND P2, PT, R10, 0x2, PT ;  /* 0x000000020a00780c */ /* 0x000fe20003f46070 */
[----:B------:R-:W-:Y:S01]  /*2cd0*/  IMAD.MOV.U32 R12, RZ, RZ, 0x1 ;  /* 0x00000001ff0c7424 */ /* 0x000fe200078e00ff */
[----:B------:R-:W-:Y:S01]  /*2ce0*/  CS2R R8, SRZ ;  /* 0x0000000000087805 */ /* 0x000fe2000001ff00 */
[----:B------:R-:W-:Y:S01]  /*2cf0*/  IMAD.MOV.U32 R3, RZ, RZ, RZ ;  /* 0x000000ffff037224 */ /* 0x000fe200078e00ff */
[----:B------:R-:W-:Y:S01]  /*2d00*/  UMOV UR4, 0x400 ;  /* 0x0000040000047882 */ /* 0x000fe20000000000 */
[----:B------:R-:W-:Y:S01]  /*2d10*/  UMOV UR6, URZ ;  /* 0x000000ff00067c82 */ /* 0x000fe20008000000 */
[----:B------:R-:W-:-:S12]  /*2d20*/  ULEA UR37, UR37, UR4, 0x18 ;  /* 0x0000000425257291 */ /* 0x000fd8000f8ec0ff */
.L_x_58:
[----:B------:R-:W-:Y:S02]  /*2d30*/  LEA R0, R3, UR37, 0x3 ;  /* 0x0000002503007c11 */ /* 0x000fe4000f8e18ff */
[----:B------:R-:W-:-:S03]  /*2d40*/  SHF.L.U32 R4, R8, 0x1f, RZ ;  /* 0x0000001f08047819 */ /* 0x000fc600000006ff */
[----:B------:R-:W-:Y:S01]  /*2d50*/  VIADD R5, R0, 0x150 ;  /* 0x0000015000057836 */ /* 0x000fe20000000000 */
[----:B------:R-:W1:Y:S02]  /*2d60*/  SYNCS.PHASECHK.TRANS64.TRYWAIT P0, [R0+URZ+0x140], R4 ;  /* 0x00014004000075a7 */ /* 0x000e6400080011ff */
[----:B-1----:R-:W-:Y:S05]  /*2d70*/  @!P0 BRA `(.L_x_55) ;  /* 0x0000005400ec8947 */ /* 0x002fea0003800000 */
.L_x_162:
[----:B------:R-:W-:Y:S01]  /*2d80*/  ULEA UR5, UR6, UR37, 0x3 ;  /* 0x0000002506057291 */ /* 0x000fe2000f8e18ff */
[----:B-1----:R-:W-:Y:S01]  /*2d90*/  PRMT R0, RZ, 0x654, R5 ;  /* 0x00000654ff007816 */ /* 0x002fe20000000005 */
[----:B------:R-:W-:Y:S01]  /*2da0*/  @!P2 IMAD.MOV.U32 R4, RZ, RZ, 0x10 ;  /* 0x00000010ff04a424 */ /* 0x000fe200078e00ff */
[----:B------:R-:W-:Y:S01]  /*2db0*/  SHF.L.U32 R5, R12, 0x1f, RZ ;  /* 0x0000001f0c057819 */ /* 0x000fe200000006ff */
[----:B------:R-:W-:Y:S01]  /*2dc0*/  UIADD3 UR4, UPT, UPT, UR5, 0xe0, URZ ;  /* 0x000000e005047890 */ /* 0x000fe2000fffe0ff */
[----:B------:R1:W-:Y:S05]  /*2dd0*/  SYNCS.ARRIVE.TRANS64.RED.A1T0 RZ, [R0+URZ], RZ ;  /* 0x000000ff00ff79a7 */ /* 0x0003ea00081004ff */
[----:B------:R-:W-:Y:S01]  /*2de0*/  IMAD.U32 R6, RZ, RZ, UR4 ;  /* 0x00000004ff067e24 */ /* 0x000fe2000f8e00ff */
[----:B------:R-:W2:Y:S04]  /*2df0*/  SYNCS.PHASECHK.TRANS64.TRYWAIT P0, [UR5+0xf0], R5 ;  /* 0x0000f005ff0075a7 */ /* 0x000ea80008001105 */
[----:B------:R-:W-:Y:S01]  /*2e00*/  PRMT R6, R10, 0x654, R6 ;  /* 0x000006540a067816 */ /* 0x000fe20000000006 */
[----:B-12---:R-:W-:Y:S06]  /*2e10*/  @!P0 BRA `(.L_x_56) ;  /* 0x0000005400d88947 */ /* 0x006fec0003800000 */
.L_x_164:
[----:B------:R-:W-:Y:S01]  /*2e20*/  ULEA UR4, UR6, UR37, 0x4 ;  /* 0x0000002506047291 */ /* 0x000fe2000f8e20ff */
[----:B------:R-:W-:Y:S01]  /*2e30*/  SEL R2, R6, R2, !P2 ;  /* 0x0000000206027207 */ /* 0x000fe20005000000 */
[----:B------:R-:W-:Y:S01]  /*2e40*/  UIADD3 UR5, UPT, UPT, UR5, 0xe0, URZ ;  /* 0x000000e005057890 */ /* 0x000fe2000fffe0ff */
[----:B-1----:R-:W-:Y:S01]  /*2e50*/  LEA R0, R11, UR37, 0x3 ;  /* 0x000000250b007c11 */ /* 0x002fe2000f8e18ff */
[----:B------:R-:W-:Y:S01]  /*2e60*/  UIADD3 UR4, UPT, UPT, UR4, 0x170, URZ ;  /* 0x0000017004047890 */ /* 0x000fe2000fffe0ff */
[----:B------:R1:W-:Y:S01]  /*2e70*/  @!P2 SYNCS.ARRIVE.TRANS64.RED RZ, [R2+URZ], R4 ;  /* 0x0000000402ffa9a7 */ /* 0x0003e200080004ff */
[----:B------:R-:W-:Y:S01]  /*2e80*/  UIADD3 UR6, UPT, UPT, UR6, 0x1, URZ ;  /* 0x0000000106067890 */ /* 0x000fe2000fffe0ff */
[----:B------:R-:W-:-:S03]  /*2e90*/  VIADD R3, R3, 0x1 ;  /* 0x0000000103037836 */ /* 0x000fc60000000000 */
[----:B------:R-:W-:Y:S02]  /*2ea0*/  UISETP.NE.AND UP0, UPT, UR6, 0x2, UPT ;  /* 0x000000020600788c */ /* 0x000fe4000bf05270 */
[----:B------:R-:W-:Y:S01]  /*2eb0*/  ISETP.NE.AND P0, PT, R3, 0x2, PT ;  /* 0x000000020300780c */ /* 0x000fe20003f05270 */
[----:B------:R-:W-:Y:S06]  /*2ec0*/  UGETNEXTWORKID.BROADCAST [UR4], [UR5] ;  /* 0x00000000040073ca */ /* 0x000fec0008000100 */
[----:B------:R-:W-:Y:S02]  /*2ed0*/  USEL UR4, URZ, 0x1, UP0 ;  /* 0x00000001ff047887 */ /* 0x000fe40008000000 */
[----:B------:R-:W-:-:S04]  /*2ee0*/  USEL UR6, UR6, URZ, UP0 ;  /* 0x000000ff06067287 */ /* 0x000fc80008000000 */
[----:B------:R-:W-:Y:S02]  /*2ef0*/  LOP3.LUT R12, R12, UR4, RZ, 0x3c, !PT ;  /* 0x000000040c0c7c12 */ /* 0x000fe4000f8e3cff */
[----:B-1----:R-:W-:-:S04]  /*2f00*/  SHF.L.U32 R4, R9, 0x1f, RZ ;  /* 0x0000001f09047819 */ /* 0x002fc800000006ff */
[----:B------:R-:W1:Y:S02]  /*2f10*/  SYNCS.PHASECHK.TRANS64.TRYWAIT P1, [R0+URZ+0xe0], R4 ;  /* 0x0000e004000075a7 */ /* 0x000e6400080211ff */
[----:B-1----:R-:W-:Y:S05]  /*2f20*/  @!P1 BRA `(.L_x_57) ;  /* 0x0000005400ac9947 */ /* 0x002fea0003800000 */
.L_x_165:
[----:B-1----:R-:W-:Y:S01]  /*2f30*/  LEA R4, R11, UR37, 0x4 ;  /* 0x000000250b047c11 */ /* 0x002fe2000f8e20ff */
[----:B------:R-:W-:Y:S01]  /*2f40*/  VIADD R0, R0, 0xf0 ;  /* 0x000000f000007836 */ /* 0x000fe20000000000 */
[----:B------:R-:W-:Y:S01]  /*2f50*/  SEL R3, R3, RZ, P0 ;  /* 0x000000ff03037207 */ /* 0x000fe20000000000 */
[----:B------:R-:W-:-:S03]  /*2f60*/  VIADD R11, R11, 0x1 ;  /* 0x000000010b0b7836 */ /* 0x000fc60000000000 */
[----:B------:R-:W1:Y:S01]  /*2f70*/  LDS.128 R4, [R4+0x170] ;  /* 0x0001700004047984 */ /* 0x000e620000000c00 */
[----:B------:R-:W-:Y:S02]  /*2f80*/  PRMT R0, RZ, 0x654, R0 ;  /* 0x00000654ff007816 */ /* 0x000fe40000000000 */
[C---:B------:R-:W-:Y:S01]  /*2f90*/  ISETP.NE.AND P1, PT, R11.reuse, 0x2, PT ;  /* 0x000000020b00780c */ /* 0x040fe20003f25270 */
[----:B------:R-:W-:Y:S01]  /*2fa0*/  @!PT LDS RZ, [RZ] ;  /* 0x00000000fffff984 */ /* 0x000fe20000000800 */
[----:B------:R-:W-:Y:S01]  /*2fb0*/  @!PT LDS RZ, [RZ] ;  /* 0x00000000fffff984 */ /* 0x000fe20000000800 */
[----:B------:R-:W-:Y:S01]  /*2fc0*/  @!PT LDS RZ, [RZ] ;  /* 0x00000000fffff984 */ /* 0x000fe20000000800 */
[----:B------:R-:W-:Y:S01]  /*2fd0*/  @!PT LDS RZ, [RZ] ;  /* 0x00000000fffff984 */ /* 0x000fe20000000800 */
[----:B------:R2:W-:Y:S06]  /*2fe0*/  MEMBAR.ALL.CTA ;  /* 0x0000000000007992 */ /* 0x0005ec0000008000 */
[----:B--2---:R-:W2:Y:S01]  /*2ff0*/  FENCE.VIEW.ASYNC.S ;  /* 0x00000000000073c6 */ /* 0x004ea20000000000 */
[----:B------:R-:W-:Y:S01]  /*3000*/  SEL R11, R11, RZ, P1 ;  /* 0x000000ff0b0b7207 */ /* 0x000fe20000800000 */
[----:B--2---:R2:W-:Y:S01]  /*3010*/  SYNCS.ARRIVE.TRANS64.RED.A1T0 RZ, [R0+URZ], RZ ;  /* 0x000000ff00ff79a7 */ /* 0x0045e200081004ff */
[----:B-1----:R-:W-:-:S02]  /*3020*/  LOP3.LUT P3, RZ, R6, 0x1, RZ, 0xc0, !PT ;  /* 0x0000000106ff7812 */ /* 0x002fc4000786c0ff */
[----:B------:R-:W-:-:S04]  /*3030*/  SEL R4, RZ, 0x1, P1 ;  /* 0x00000001ff047807 */ /* 0x000fc80000800000 */
[----:B------:R-:W-:Y:S02]  /*3040*/  LOP3.LUT R9, R9, R4, RZ, 0x3c, !PT ;  /* 0x0000000409097212 */ /* 0x000fe400078e3cff */
[----:B--2---:R-:W-:-:S04]  /*3050*/  SEL R0, RZ, 0x1, P0 ;  /* 0x00000001ff007807 */ /* 0x004fc80000000000 */
[----:B------:R-:W-:Y:S01]  /*3060*/  LOP3.LUT R8, R8, R0, RZ, 0x3c, !PT ;  /* 0x0000000008087212 */ /* 0x000fe200078e3cff */
[----:B------:R-:W-:Y:S06]  /*3070*/  @P3 BRA `(.L_x_58) ;  /* 0xfffffffc002c3947 */ /* 0x000fec000383ffff */
[----:B------:R-:W-:Y:S01]  /*3080*/  ULEA UR5, UR6, UR37, 0x3 ;  /* 0x0000002506057291 */ /* 0x000fe2000f8e18ff */
[----:B------:R-:W-:-:S08]  /*3090*/  SHF.L.U32 R2, R12, 0x1f, RZ ;  /* 0x0000001f0c027819 */ /* 0x000fd000000006ff */
[----:B------:R-:W1:Y:S02]  /*30a0*/  SYNCS.PHASECHK.TRANS64 P0, [UR5+0xf0], R2 ;  /* 0x0000f002ff0075a7 */ /* 0x000e640008001005 */
[----:B-1----:R-:W-:Y:S05]  /*30b0*/  @P0 BRA `(.L_x_59) ;  /* 0x0000000000080947 */ /* 0x002fea0003800000 */
[----:B------:R-:W1:Y:S02]  /*30c0*/  SYNCS.PHASECHK.TRANS64.TRYWAIT P0, [UR5+0xf0], R2 ;  /* 0x0000f002ff0075a7 */ /* 0x000e640008001105 */
[----:B-1----:R-:W-:Y:S05]  /*30d0*/  @!P0 BRA `(.L_x_60) ;  /* 0x0000005400548947 */ /* 0x002fea0003800000 */
.L_x_59:
[----:B------:R-:W-:-:S04]  /*30e0*/  UIADD3 UR4, UPT, UPT, UR6, 0x1, URZ ;  /* 0x0000000106047890 */ /* 0x000fc8000fffe0ff */
[----:B------:R-:W-:-:S04]  /*30f0*/  UISETP.NE.AND UP0, UPT, UR4, 0x2, UPT ;  /* 0x000000020400788c */ /* 0x000fc8000bf05270 */
[----:B------:R-:W-:Y:S02]  /*3100*/  USEL UR7, URZ, 0x1, UP0 ;  /* 0x00000001ff077887 */ /* 0x000fe40008000000 */
[----:B------:R-:W-:-:S04]  /*3110*/  USEL UR4, UR4, URZ, UP0 ;  /* 0x000000ff04047287 */ /* 0x000fc80008000000 */
[----:B------:R-:W-:Y:S01]  /*3120*/  ULEA UR4, UR4, UR37, 0x3 ;  /* 0x0000002504047291 */ /* 0x000fe2000f8e18ff */
[----:B-1----:R-:W-:-:S04]  /*3130*/  LOP3.LUT R2, R12, UR7, RZ, 0x3c, !PT ;  /* 0x000000070c027c12 */ /* 0x002fc8000f8e3cff */
[----:B------:R-:W-:-:S04]  /*3140*/  SHF.L.U32 R0, R2, 0x1f, RZ ;  /* 0x0000001f02007819 */ /* 0x000fc800000006ff */
[----:B------:R-:W1:Y:S02]  /*3150*/  SYNCS.PHASECHK.TRANS64 P0, [UR4+0xf0], R0 ;  /* 0x0000f000ff0075a7 */ /* 0x000e640008001004 */
[----:B-1----:R-:W-:Y:S05]  /*3160*/  @P0 EXIT ;  /* 0x000000000000094d */ /* 0x002fea0003800000 */
[----:B------:R-:W-:Y:S02]  /*3170*/  SHF.L.U32 R2, R2, 0x1f, RZ ;  /* 0x0000001f02027819 */ /* 0x000fe400000006ff */
[----:B------:R-:W-:-:S07]  /*3180*/  MOV R0, UR4 ;  /* 0x0000000400007c02 */ /* 0x000fce0008000f00 */
.L_x_61:
[----:B-1----:R1:W2:Y:S02]  /*3190*/  SYNCS.PHASECHK.TRANS64.TRYWAIT P0, [R0+URZ+0xf0], R2 ;  /* 0x0000f002000075a7 */ /* 0x0022a400080011ff */
[----:B--2---:R-:W-:Y:S05]  /*31a0*/  @!P0 NANOSLEEP.SYNCS 0x989680 ;  /* 0x009896800000895d */ /* 0x004fea0003900000 */
[----:B------:R-:W2:Y:S02]  /*31b0*/  @!P0 SYNCS.PHASECHK.TRANS64 P0, [R0+URZ+0xf0], R2 ;  /* 0x0000f002000085a7 */ /* 0x000ea400080010ff */
[----:B--2---:R-:W-:Y:S05]  /*31c0*/  @P0 EXIT ;  /* 0x000000000000094d */ /* 0x004fea0003800000 */
[----:B------:R-:W-:Y:S05]  /*31d0*/  BRA `(.L_x_61) ;  /* 0xfffffffc00ec7947 */ /* 0x000fea000383ffff */
.L_x_54:
[----:B------:R-:W-:Y:S05]  /*31e0*/  BRA.U UP4, `(.L_x_62) ;  /* 0x0000001104d87547 */ /* 0x000fea000b800000 */
[----:B------:R-:W-:Y:S01]  /*31f0*/  UMOV UR6, 0x40 ;  /* 0x0000004000067882 */ /* 0x000fe20000000000 */
[----:B------:R-:W-:Y:S01]  /*3200*/  NOP ;  /* 0x0000000000007918 */ /* 0x000fe20000000000 */
[----:B------:R-:W-:Y:S01]  /*3210*/  ULEA UR6, UR37, UR6, 0x18 ;  /* 0x0000000625067291 */ /* 0x000fe2000f8ec0ff */
[----:B------:R-:W-:Y:S02]  /*3220*/  UMOV UR7, 0x400 ;  /* 0x0000040000077882 */ /* 0x000fe40000000000 */
[----:B------:R-:W-:-:S06]  /*3230*/  ULEA UR37, UR37, UR7, 0x18 ;  /* 0x0000000725257291 */ /* 0x000fcc000f8ec0ff */
[----:B------:R-:W1:Y:S02]  /*3240*/  LDS.U8 R2, [UR6+0x1c] ;  /* 0x00001c06ff027984 */ /* 0x000e640008000000 */
[----:B-1----:R-:W-:-:S13]  /*3250*/  ISETP.NE.AND P0, PT, R2, RZ, PT ;  /* 0x000000ff0200720c */ /* 0x002fda0003f05270 */
[----:B------:R-:W-:Y:S05]  /*3260*/  @P0 BRA `(.L_x_63) ;  /* 0x0000000400080947 */ /* 0x000fea0003800000 */
[----:B------:R-:W-:Y:S02]  /*3270*/  UISETP.NE.U32.AND UP0, UPT, UR5, 0x1, UPT ;  /* 0x000000010500788c */ /* 0x000fe4000bf05070 */
[----:B------:R-:W-:-:S07]  /*3280*/  UIADD3 UR8, UPT, UPT, UR6, 0x8, URZ ;  /* 0x0000000806087890 */ /* 0x000fce000fffe0ff */
[----:B------:R-:W-:Y:S05]  /*3290*/  BRA.U !UP0, `(.L_x_64) ;  /* 0x00000001089c7547 */ /* 0x000fea000b800000 */
[----:B------:R-:W-:Y:S01]  /*32a0*/  ELECT P0, URZ, PT ;  /* 0x0000000000ff782f */ /* 0x000fe20003800000 */
[----:B------:R-:W-:-:S12]  /*32b0*/  BSSY B0, `(.L_x_64) ;  /* 0x0000025000007945 */ /* 0x000fd80003800000 */
[----:B------:R-:W-:Y:S05]  /*32c0*/  @!P0 BRA `(.L_x_65) ;  /* 0x00000000008c8947 */ /* 0x000fea0003800000 */
[----:B------:R-:W-:-:S05]  /*32d0*/  UMOV UR7, 0x10 ;  /* 0x0000001000077882 */ /* 0x000fca0000000000 */
[----:B------:R-:W-:Y:S04]  /*32e0*/  DEPBAR.LE SB1, 0x36 ;  /* 0x00009d800000791a */ /* 0x000fe80000000000 */
[----:B------:R-:W1:Y:S02]  /*32f0*/  UTCATOMSWS.2CTA.FIND_AND_SET.ALIGN UP1, UR7, UR7 ;  /* 0x00000007000775e3 */ /* 0x000e640008220800 */
[----:B-1----:R-:W-:Y:S01]  /*3300*/  MOV R10, UR7 ;  /* 0x00000007000a7c02 */ /* 0x002fe20008000f00 */
[----:B------:R-:W-:Y:S06]  /*3310*/  BRA.U UP1, `(.L_x_66) ;  /* 0x0000000101187547 */ /* 0x000fec000b800000 */
.L_x_67:
[----:B------:R-:W-:Y:S05]  /*3320*/  NANOSLEEP 0x64 ;  /* 0x000000640000795d */ /* 0x000fea0003800000 */
[----:B------:R-:W-:-:S05]  /*3330*/  UMOV UR7, 0x10 ;  /* 0x0000001000077882 */ /* 0x000fca0000000000 */
[----:B------:R-:W-:Y:S04]  /*3340*/  DEPBAR.LE SB1, 0x36 ;  /* 0x00009d800000791a */ /* 0x000fe80000000000 */
[----:B------:R-:W1:Y:S02]  /*3350*/  UTCATOMSWS.2CTA.FIND_AND_SET.ALIGN UP1, UR7, UR7 ;  /* 0x00000007000775e3 */ /* 0x000e640008220800 */
[----:B-1----:R-:W-:Y:S01]  /*3360*/  MOV R10, UR7 ;  /* 0x00000007000a7c02 */ /* 0x002fe20008000f00 */
[----:B------:R-:W-:Y:S05]  /*3370*/  BRA.U !UP1, `(.L_x_67) ;  /* 0xfffffffd09e87547 */ /* 0x000fea000b83ffff */
.L_x_66:
[----:B------:R-:W1:Y:S01]  /*3380*/  LDS R5, [UR6+0x10] ;  /* 0x00001006ff057984 */ /* 0x000e620008000800 */
[----:B------:R-:W-:Y:S01]  /*3390*/  IMAD.U32 R3, RZ, RZ, UR37 ;  /* 0x00000025ff037e24 */ /* 0x000fe2000f8e00ff */
[----:B------:R-:W-:-:S03]  /*33a0*/  MOV R2, UR4 ;  /* 0x0000000400027c02 */ /* 0x000fc60008000f00 */
[----:B------:R-:W-:Y:S01]  /*33b0*/  VIADD R3, R3, 0x190 ;  /* 0x0000019003037836 */ /* 0x000fe20000000000 */
[----:B-1----:R-:W-:-:S04]  /*33c0*/  SHF.L.U32 R5, R5, 0x1f, RZ ;  /* 0x0000001f05057819 */ /* 0x002fc800000006ff */
[----:B------:R-:W1:Y:S02]  /*33d0*/  SYNCS.PHASECHK.TRANS64.TRYWAIT P0, [UR6+0x8], R5 ;  /* 0x00000805ff0075a7 */ /* 0x000e640008001106 */
[----:B-1----:R-:W-:Y:S05]  /*33e0*/  @P0 BRA `(.L_x_68) ;  /* 0x0000000000080947 */ /* 0x002fea0003800000 */
[----:B------:R-:W1:Y:S02]  /*33f0*/  SYNCS.PHASECHK.TRANS64.TRYWAIT P0, [UR6+0x8], R5 ;  /* 0x00000805ff0075a7 */ /* 0x000e640008001106 */
[----:B-1----:R-:W-:Y:S05]  /*3400*/  @!P0 BRA `(.L_x_69) ;  /* 0x0000005000a08947 */ /* 0x002fea0003800000 */
.L_x_68:
[----:B-1----:R-:W-:Y:S01]  /*3410*/  HFMA2 R4, -RZ, RZ, 0, 5.9604644775390625e-08 ;  /* 0x00000001ff047431 */ /* 0x002fe200000001ff */
[----:B------:R-:W-:Y:S01]  /*3420*/  UPRMT UR7, UR4, 0x654, UR8 ;  /* 0x0000065404077896 */ /* 0x000fe20008000008 */
[----:B------:R-:W-:Y:S01]  /*3430*/  IMAD.MOV.U32 R7, RZ, RZ, 0xffff ;  /* 0x0000ffffff077424 */ /* 0x000fe200078e00ff */
[----:B------:R-:W-:Y:S01]  /*3440*/  PRMT R2, R2, 0x654, R3 ;  /* 0x0000065402027816 */ /* 0x000fe20000000003 */
[----:B------:R-:W-:Y:S02]  /*3450*/  IMAD.MOV.U32 R5, RZ, RZ, 0x4 ;  /* 0x00000004ff057424 */ /* 0x000fe400078e00ff */
[----:B------:R-:W-:Y:S01]  /*3460*/  IMAD.SHL.U32 R9, R10, 0x20, RZ ;  /* 0x000000200a097824 */ /* 0x000fe200078e00ff */
[----:B------:R-:W-:Y:S02]  /*3470*/  MOV R3, UR7 ;  /* 0x0000000700037c02 */ /* 0x000fe40008000f00 */
[-C--:B------:R-:W-:Y:S01]  /*3480*/  SHF.L.U32 R7, R7, R10.reuse, RZ ;  /* 0x0000000a07077219 */ /* 0x080fe200000006ff */
[----:B------:R1:W-:Y:S01]  /*3490*/  SYNCS.ARRIVE.TRANS64.RED RZ, [UR7], R5 ;  /* 0x00000005ffff79a7 */ /* 0x0003e20008000407 */
[----:B------:R-:W-:Y:S01]  /*34a0*/  SHF.L.U32 R6, R4, R10, RZ ;  /* 0x0000000a04067219 */ /* 0x000fe200000006ff */
[----:B------:R1:W-:Y:S04]  /*34b0*/  STS [UR37+0x190], R9 ;  /* 0x00019009ff007988 */ /* 0x0003e80008000825 */
[----:B------:R1:W-:Y:S04]  /*34c0*/  STAS [R2.64], R10 ;  /* 0x0000000a02007dbd */ /* 0x0003e8000c0008ff */
[----:B------:R1:W-:Y:S04]  /*34d0*/  ATOMS.OR RZ, [UR6+0x14], R7 ;  /* 0x00001407ffff798c */ /* 0x0003e8000b000006 */
[----:B------:R1:W-:Y:S04]  /*34e0*/  ATOMS.OR RZ, [UR6+0x18], R6 ;  /* 0x00001806ffff798c */ /* 0x0003e8000b000006 */
[----:B------:R1:W-:Y:S02]  /*34f0*/  ATOMS.XOR RZ, [UR6+0x10], R4 ;  /* 0x00001004ffff798c */ /* 0x0003e4000b800006 */
.L_x_65:
[----:B------:R-:W-:Y:S05]  /*3500*/  BSYNC B0 ;  /* 0x0000000000007941 */ /* 0x000fea0003800000 */
.L_x_64:
[----:B------:R-:W-:Y:S05]  /*3510*/  BRA.U UP0, `(.L_x_70) ;  /* 0x00000001006c7547 */ /* 0x000fea000b800000 */
[----:B------:R-:W-:-:S03]  /*3520*/  UMOV UR7, 0xffffffff ;  /* 0xffffffff00077882 */ /* 0x000fc60000000000 */
[----:B------:R-:W-:Y:S05]  /*3530*/  BRA.DIV UR7, `(.L_x_71) ;  /* 0x00000052076c7947 */ /* 0x000fea000b800000 */
[----:B------:R-:W-:-:S13]  /*3540*/  ELECT P6, URZ, PT ;  /* 0x0000000000ff782f */ /* 0x000fda00038c0000 */
.L_x_169:
[----:B------:R-:W-:Y:S05]  /*3550*/  @!P6 BRA `(.L_x_70) ;  /* 0x00000000005ce947 */ /* 0x000fea0003800000 */
[----:B-1----:R-:W1:Y:S02]  /*3560*/  LDS R3, [UR6+0x10] ;  /* 0x00001006ff037984 */ /* 0x002e640008000800 */
[----:B-1----:R-:W-:-:S04]  /*3570*/  SHF.L.U32 R3, R3, 0x1f, RZ ;  /* 0x0000001f03037819 */ /* 0x002fc800000006ff */
[----:B------:R-:W1:Y:S02]  /*3580*/  SYNCS.PHASECHK.TRANS64.TRYWAIT P0, [UR6+0x8], R3 ;  /* 0x00000803ff0075a7 */ /* 0x000e640008001106 */
[----:B-1----:R-:W-:Y:S05]  /*3590*/  @P0 BRA `(.L_x_72) ;  /* 0x0000000000080947 */ /* 0x002fea0003800000 */
[----:B------:R-:W1:Y:S02]  /*35a0*/  SYNCS.PHASECHK.TRANS64.TRYWAIT P0, [UR6+0x8], R3 ;  /* 0x00000803ff0075a7 */ /* 0x000e640008001106 */
[----:B-1----:R-:W-:Y:S05]  /*35b0*/  @!P0 BRA `(.L_x_73) ;  /* 0x00000050006c8947 */ /* 0x002fea0003800000 */
.L_x_72:
[----:B------:R-:W2:Y:S01]  /*35c0*/  LDS R5, [UR37+0x190] ;  /* 0x00019025ff057984 */ /* 0x000ea20008000800 */
[----:B-1----:R-:W-:Y:S02]  /*35d0*/  HFMA2 R2, -RZ, RZ, 0, 5.9604644775390625e-08 ;  /* 0x00000001ff027431 */ /* 0x002fe400000001ff */
[----:B------:R-:W-:Y:S01]  /*35e0*/  IMAD.MOV.U32 R3, RZ, RZ, 0xffff ;  /* 0x0000ffffff037424 */ /* 0x000fe200078e00ff */
[----:B------:R-:W-:Y:S01]  /*35f0*/  UPRMT UR7, UR4, 0x654, UR8 ;  /* 0x0000065404077896 */ /* 0x000fe20008000008 */
[----:B--2---:R-:W-:-:S03]  /*3600*/  IMAD.SHL.U32 R4, R5, 0x20, RZ ;  /* 0x0000002005047824 */ /* 0x004fc600078e00ff */
[-C--:B------:R-:W-:Y:S02]  /*3610*/  SHF.L.U32 R3, R3, R5.reuse, RZ ;  /* 0x0000000503037219 */ /* 0x080fe400000006ff */
[----:B------:R-:W-:Y:S01]  /*3620*/  SHF.L.U32 R5, R2, R5, RZ ;  /* 0x0000000502057219 */ /* 0x000fe200000006ff */
[----:B------:R2:W-:Y:S04]  /*3630*/  STS [UR37+0x190], R4 ;  /* 0x00019004ff007988 */ /* 0x0005e80008000825 */
[----:B------:R2:W-:Y:S04]  /*3640*/  ATOMS.OR RZ, [UR6+0x14], R3 ;  /* 0x00001403ffff798c */ /* 0x0005e8000b000006 */
[----:B------:R2:W-:Y:S01]  /*3650*/  ATOMS.OR RZ, [UR6+0x18], R5 ;  /* 0x00001805ffff798c */ /* 0x0005e2000b000006 */
[----:B------:R-:W-:Y:S03]  /*3660*/  SYNCS.ARRIVE.TRANS64.RED.A1T0 RZ, [UR7], RZ ;  /* 0x000000ffffff79a7 */ /* 0x000fe60008100407 */
[----:B------:R2:W-:Y:S01]  /*3670*/  ATOMS.XOR RZ, [UR6+0x10], R2 ;  /* 0x00001002ffff798c */ /* 0x0005e2000b800006 */
[----:B------:R-:W-:Y:S05]  /*3680*/  BRA `(.L_x_70) ;  /* 0x0000000000107947 */ /* 0x000fea0003800000 */
.L_x_63:
[----:B------:R-:W-:-:S05]  /*3690*/  MOV R2, 0xffffffff ;  /* 0xffffffff00027802 */ /* 0x000fca0000000f00 */
[----:B------:R1:W-:Y:S02]  /*36a0*/  STS [UR37+0x190], R2 ;  /* 0x00019002ff007988 */ /* 0x0003e40008000825 */
[----:B-1----:R-:W-:Y:S02]  /*36b0*/  MOV R2, 0x36d0 ;  /* 0x000036d000027802 */ /* 0x002fe40000000f00 */
[----:B-----5:R-:W-:Y:S05]  /*36c0*/  CALL.REL.NOINC `($__internal_1_$__cuda_sm10x_tcgen05_guardrail_trap_phase_invalid_during_alloc) ;  /* 0x0000005400cc7944 */ /* 0x020fea0003c00000 */
.L_x_70:
[----:B------:R-:W-:Y:S05]  /*36d0*/  WARPSYNC.ALL ;  /* 0x0000000000007948 */ /* 0x000fea0003800000 */
[----:B------:R-:W3:Y:S01]  /*36e0*/  S2UR UR7, SR_CgaCtaId ;  /* 0x00000000000779c3 */ /* 0x000ee20000008800 */
[----:B------:R-:W-:Y:S01]  /*36f0*/  UMOV UR6, 0x400 ;  /* 0x0000040000067882 */ /* 0x000fe20000000000 */
[----:B------:R-:W-:-:S06]  /*3700*/  NOP ;  /* 0x0000000000007918 */ /* 0x000fcc0000000000 */
[----:B------:R-:W-:Y:S06]  /*3710*/  BAR.ARV 0x6, 0xa0 ;  /* 0x0182800000007b1d */ /* 0x000fec0000002000 */
[----:B------:R-:W4:Y:S01]  /*3720*/  LDCU UR8, c[0x0][0x38c] ;  /* 0x00007180ff0877ac */ /* 0x000f220008000800 */
[----:B------:R-:W-:Y:S01]  /*3730*/  LOP3.LUT R0, R0, 0xffff, RZ, 0xc0, !PT ;  /* 0x0000ffff00007812 */ /* 0x000fe200078ec0ff */
[----:B-1----:R-:W-:Y:S01]  /*3740*/  IMAD.MOV.U32 R9, RZ, RZ, 0x1 ;  /* 0x00000001ff097424 */ /* 0x002fe200078e00ff */
[----:B------:R-:W-:Y:S01]  /*3750*/  LOP3.LUT R8, R8, 0xffff, RZ, 0xc0, !PT ;  /* 0x0000ffff08087812 */ /* 0x000fe200078ec0ff */
[----:B------:R-:W-:Y:S01]  /*3760*/  UMOV UR19, URZ ;  /* 0x000000ff00137c82 */ /* 0x000fe20008000000 */
[----:B------:R-:W-:Y:S01]  /*3770*/  R2UR UR11, R0 ;  /* 0x00000000000b72ca */ /* 0x000fe200000e0000 */
[----:B------:R-:W-:Y:S01]  /*3780*/  UMOV UR18, URZ ;  /* 0x000000ff00127c82 */ /* 0x000fe20008000000 */
[----:B------:R-:W-:Y:S01]  /*3790*/  R2UR UR12, R8 ;  /* 0x00000000080c72ca */ /* 0x000fe200000e0000 */
[----:B------:R-:W-:Y:S01]  /*37a0*/  IMAD.MOV.U32 R8, RZ, RZ, RZ ;  /* 0x000000ffff087224 */ /* 0x000fe200078e00ff */
[----:B------:R-:W-:Y:S01]  /*37b0*/  UMOV UR17, URZ ;  /* 0x000000ff00117c82 */ /* 0x000fe20008000000 */
[----:B---3--:R-:W-:-:S02]  /*37c0*/  ULEA UR7, UR7, UR6, 0x18 ;  /* 0x0000000607077291 */ /* 0x008fc4000f8ec0ff */
[----:B------:R-:W-:Y:S02]  /*37d0*/  UISETP.NE.AND UP2, UPT, UR5, URZ, UPT ;  /* 0x000000ff0500728c */ /* 0x000fe4000bf45270 */
[----:B------:R-:W-:Y:S02]  /*37e0*/  UIADD3 UR13, UPT, UPT, UR7, 0x6400, URZ ;  /* 0x00006400070d7890 */ /* 0x000fe4000fffe0ff */
[----:B------:R-:W-:Y:S02]  /*37f0*/  UIADD3 UR14, UPT, UPT, UR7, 0x2e400, URZ ;  /* 0x0002e400070e7890 */ /* 0x000fe4000fffe0ff */
[----:B----4-:R-:W-:Y:S01]  /*3800*/  UIADD3 UR8, UPT, UPT, UR8, 0x3f, URZ ;  /* 0x0000003f08087890 */ /* 0x010fe2000fffe0ff */
[----:B--2---:R-:W1:Y:S01]  /*3810*/  LDS R2, [UR7+0x190] ;  /* 0x00019007ff027984 */ /* 0x004e620008000800 */
[----:B------:R-:W-:Y:S02]  /*3820*/  USHF.R.U32.HI UR13, URZ, 0x4, UR13 ;  /* 0x00000004ff0d7899 */ /* 0x000fe4000801160d */
[----:B------:R-:W-:-:S02]  /*3830*/  USHF.R.S32.HI UR6, URZ, 0x1f, UR8 ;  /* 0x0000001fff067899 */ /* 0x000fc40008011408 */
[----:B------:R-:W-:Y:S02]  /*3840*/  USHF.R.U32.HI UR14, URZ, 0x4, UR14 ;  /* 0x00000004ff0e7899 */ /* 0x000fe4000801160e */
[----:B------:R-:W-:Y:S02]  /*3850*/  ULEA.HI UR6, UR6, UR8, URZ, 0x6 ;  /* 0x0000000806067291 */ /* 0x000fe4000f8f30ff */
[----:B------:R-:W-:Y:S02]  /*3860*/  ULOP3.LUT UR13, UR13, 0x3fff, URZ, 0xc0, !UPT ;  /* 0x00003fff0d0d7892 */ /* 0x000fe4000f8ec0ff */
[----:B------:R-:W-:Y:S02]  /*3870*/  USHF.R.S32.HI UR6, URZ, 0x6, UR6 ;  /* 0x00000006ff067899 */ /* 0x000fe40008011406 */
[----:B------:R-:W-:Y:S02]  /*3880*/  ULOP3.LUT UR14, UR14, 0x3fff, URZ, 0xc0, !UPT ;  /* 0x00003fff0e0e7892 */ /* 0x000fe4000f8ec0ff */
[----:B------:R-:W-:Y:S01]  /*3890*/  UISETP.LT.AND UP0, UPT, UR6, 0x1, UPT ;  /* 0x000000010600788c */ /* 0x000fe2000bf01270 */
[----:B------:R-:W-:Y:S01]  /*38a0*/  UMOV UR28, 0x0 ;  /* 0x00000000001c7882 */ /* 0x000fe20000000000 */
[----:B------:R-:W-:Y:S01]  /*38b0*/  UMOV UR29, 0x10100490 ;  /* 0x10100490001d7882 */ /* 0x000fe20000000000 */
[----:B------:R-:W-:-:S02]  /*38c0*/  ULOP3.LUT UR13, UR13, 0x10000, URZ, 0xfc, !UPT ;  /* 0x000100000d0d7892 */ /* 0x000fc4000f8efcff */
[----:B------:R-:W-:Y:S02]  /*38d0*/  ULOP3.LUT UR14, UR14, 0x10000, URZ, 0xfc, !UPT ;  /* 0x000100000e0e7892 */ /* 0x000fe4000f8efcff */
[----:B------:R-:W-:Y:S01]  /*38e0*/  USEL UR20, UR6, 0x1, !UP0 ;  /* 0x0000000106147887 */ /* 0x000fe2000c000000 */
[----:B------:R-:W-:Y:S01]  /*38f0*/  UMOV UR26, 0x0 ;  /* 0x00000000001a7882 */ /* 0x000fe20000000000 */
[----:B------:R-:W-:Y:S01]  /*3900*/  UMOV UR27, 0x10100490 ;  /* 0x10100490001b7882 */ /* 0x000fe20000000000 */
[----:B------:R-:W-:Y:S01]  /*3910*/  UMOV UR24, 0x0 ;  /* 0x0000000000187882 */ /* 0x000fe20000000000 */
[----:B------:R-:W-:Y:S01]  /*3920*/  UMOV UR25, 0x10100490 ;  /* 0x1010049000197882 */ /* 0x000fe20000000000 */
[----:B------:R-:W-:Y:S01]  /*3930*/  UMOV UR22, 0x0 ;  /* 0x0000000000167882 */ /* 0x000fe20000000000 */
[----:B------:R-:W-:Y:S01]  /*3940*/  UMOV UR23, 0x10100490 ;  /* 0x1010049000177882 */ /* 0x000fe20000000000 */
[----:B-1----:R-:W-:Y:S02]  /*3950*/  R2UR UR21, R2 ;  /* 0x00000000021572ca */ /* 0x002fe400000e0000 */
[----:B------:R-:W-:-:S13]  /*3960*/  CS2R R2, SRZ ;  /* 0x0000000000027805 */ /* 0x000fda000001ff00 */
.L_x_81:
[C---:B------:R-:W-:Y:S02]  /*3970*/  LEA R0, R8.reuse, UR7, 0x3 ;  /* 0x0000000708007c11 */ /* 0x040fe4000f8e18ff */
[----:B------:R-:W-:Y:S02]  /*3980*/  SHF.L.U32 R4, R3, 0x1f, RZ ;  /* 0x0000001f03047819 */ /* 0x000fe400000006ff */
[----:B------:R-:W-:Y:S02]  /*3990*/  LEA R5, R8, UR7, 0x4 ;  /* 0x0000000708057c11 */ /* 0x000fe4000f8e20ff */
[----:B------:R-:W1:Y:S02]  /*39a0*/  SYNCS.PHASECHK.TRANS64.TRYWAIT P0, [R0+URZ+0xe0], R4 ;  /* 0x0000e004000075a7 */ /* 0x000e6400080011ff */
[----:B-1-34-:R-:W-:Y:S05]  /*39b0*/  @!P0 BRA `(.L_x_74) ;  /* 0x0000004c00848947 */ /* 0x01afea0003800000 */
.L_x_170:
[----:B-1----:R-:W1:Y:S01]  /*39c0*/  LDS.128 R4, [R5+0x170] ;  /* 0x0001700005047984 */ /* 0x002e620000000c00 */
[----:B------:R-:W-:Y:S02]  /*39d0*/  VIADD R0, R0, 0xf0 ;  /* 0x000000f000007836 */ /* 0x000fe40000000000 */
[----:B------:R-:W-:Y:S01]  /*39e0*/  VIADD R8, R8, 0x1 ;  /* 0x0000000108087836 */ /* 0x000fe20000000000 */
[----:B------:R-:W-:Y:S01]  /*39f0*/  @!PT LDS RZ, [RZ] ;  /* 0x00000000fffff984 */ /* 0x000fe20000000800 */
[----:B------:R-:W-:Y:S01]  /*3a00*/  @!PT LDS RZ, [RZ] ;  /* 0x00000000fffff984 */ /* 0x000fe20000000800 */
[----:B------:R-:W-:Y:S01]  /*3a10*/  @!PT LDS RZ, [RZ] ;  /* 0x00000000fffff984 */ /* 0x000fe20000000800 */
[----:B------:R-:W-:Y:S01]  /*3a20*/  @!PT LDS RZ, [RZ] ;  /* 0x00000000fffff984 */ /* 0x000fe20000000800 */
[----:B------:R2:W-:Y:S06]  /*3a30*/  MEMBAR.ALL.CTA ;  /* 0x0000000000007992 */ /* 0x0005ec0000008000 */
[----:B--2---:R-:W2:Y:S01]  /*3a40*/  FENCE.VIEW.ASYNC.S ;  /* 0x00000000000073c6 */ /* 0x004ea20000000000 */
[----:B------:R-:W-:-:S04]  /*3a50*/  PRMT R0, RZ, 0x654, R0 ;  /* 0x00000654ff007816 */ /* 0x000fc80000000000 */
[----:B--2---:R2:W-:Y:S01]  /*3a60*/  SYNCS.ARRIVE.TRANS64.RED.A1T0 RZ, [R0+URZ], RZ ;  /* 0x000000ff00ff79a7 */ /* 0x0045e200081004ff */
[----:B-1----:R-:W-:Y:S01]  /*3a70*/  LOP3.LUT P1, RZ, R6, 0x1, RZ, 0xc0, !PT ;  /* 0x0000000106ff7812 */ /* 0x002fe2000782c0ff */
[----:B--2---:R-:W-:-:S12]  /*3a80*/  BRA.U UP2, `(.L_x_75) ;  /* 0x0000000502087547 */ /* 0x004fd8000b800000 */
[----:B------:R-:W1:Y:S01]  /*3a90*/  LDCU UR8, c[0x0][0x38c] ;  /* 0x00007180ff0877ac */ /* 0x000e620008000800 */
[----:B------:R-:W-:Y:S02]  /*3aa0*/  PLOP3.LUT P2, PT, PT, PT, PT, 0x80, 0x8 ;  /* 0x000000000008781c */ /* 0x000fe40003f4f070 */
[----:B------:R-:W-:Y:S01]  /*3ab0*/  SHF.L.U32 R4, R9, 0x1f, RZ ;  /* 0x0000001f09047819 */ /* 0x000fe200000006ff */
[----:B------:R-:W-:Y:S02]  /*3ac0*/  ULEA UR9, UR19, UR7, 0x3 ;  /* 0x0000000713097291 */ /* 0x000fe4000f8e18ff */
[----:B------:R-:W-:Y:S02]  /*3ad0*/  ULEA UR10, UR19, UR21, 0x6 ;  /* 0x00000015130a7291 */ /* 0x000fe4000f8e30ff */
[----:B-1----:R-:W-:-:S06]  /*3ae0*/  UISETP.GE.AND UP0, UPT, UR8, 0x1, UPT ;  /* 0x000000010800788c */ /* 0x002fcc000bf06270 */
[----:B------:R-:W-:-:S05]  /*3af0*/  PLOP3.LUT P0, PT, PT, PT, UP0, 0x80, 0x8 ;  /* 0x000000000008781c */ /* 0x000fca0003f0f008 */
[----:B------:R-:W-:-:S08]  /*3b00*/  @UP0 ULEA UR8, UR18, UR7, 0x3 ;  /* 0x0000000712080291 */ /* 0x000fd0000f8e18ff */
[----:B------:R-:W-:-:S04]  /*3b10*/  @P0 SHF.L.U32 R0, R2, 0x1f, RZ ;  /* 0x0000001f02000819 */ /* 0x000fc800000006ff */
[----:B------:R1:W2:Y:S01]  /*3b20*/  @P0 SYNCS.PHASECHK.TRANS64.TRYWAIT P2, [UR8], R0 ;  /* 0x00000000ff0005a7 */ /* 0x0002a20008041108 */
[----:B------:R-:W3:Y:S02]  /*3b30*/  SYNCS.PHASECHK.TRANS64.TRYWAIT P0, [UR9+0x120], R4 ;  /* 0x00012004ff0075a7 */ /* 0x000ee40008001109 */
[----:B-123--:R-:W-:Y:S05]  /*3b40*/  @!P0 BRA `(.L_x_76) ;  /* 0x0000004c00348947 */ /* 0x00efea0003800000 */
.L_x_172:
[----:B------:R-:W-:Y:S01]  /*3b50*/  UMOV UR16, UR17 ;  /* 0x0000001100107c82 */ /* 0x000fe20008000000 */
[----:B------:R-:W-:Y:S05]  /*3b60*/  BRA.U !UP0, `(.L_x_77) ;  /* 0x0000000108c07547 */ /* 0x000fea000b800000 */
[----:B------:R-:W-:Y:S02]  /*3b70*/  UIADD3 UR16, UPT, UPT, UR20, UR17, URZ ;  /* 0x0000001114107290 */ /* 0x000fe4000fffe0ff */
[----:B------:R-:W-:Y:S01]  /*3b80*/  UPLOP3.LUT UP3, UPT, UPT, UPT, UPT, 0x40, 0x4 ;  /* 0x000000000004789c */ /* 0x000fe20003f6e870 */
[----:B------:R-:W-:Y:S01]  /*3b90*/  UMOV UR15, UR6 ;  /* 0x00000006000f7c82 */ /* 0x000fe20008000000 */
[----:B------:R-:W-:-:S09]  /*3ba0*/  UMOV UR46, UR18 ;  /* 0x00000012002e7c82 */ /* 0x000fd20008000000 */
.L_x_80:
[----:B--2---:R-:W-:Y:S01]  /*3bb0*/  ULEA UR8, UR46, UR7, 0x3 ;  /* 0x000000072e087291 */ /* 0x004fe2000f8e18ff */
[----:B---3--:R-:W-:Y:S11]  /*3bc0*/  @P2 BRA `(.L_x_78) ;  /* 0x00000000000c2947 */ /* 0x008ff60003800000 */
[----:B-1----:R-:W-:Y:S04]  /*3bd0*/  SHF.L.U32 R4, R2, 0x1f, RZ ;  /* 0x0000001f02047819 */ /* 0x002fe800000006ff */
[----:B------:R-:W1:Y:S02]  /*3be0*/  SYNCS.PHASECHK.TRANS64.TRYWAIT P0, [UR8], R4 ;  /* 0x00000004ff0075a7 */ /* 0x000e640008001108 */
[----:B-1----:R-:W-:Y:S05]  /*3bf0*/  @!P0 BRA `(.L_x_79) ;  /* 0x0000004c00208947 */ /* 0x002fea0003800000 */
.L_x_78:
[----:B------:R-:W-:Y:S01]  /*3c00*/  UISETP.NE.AND UP0, UPT, UR15, 0x1, UPT ;  /* 0x000000010f00788c */ /* 0x000fe2000bf05270 */
[----:B------:R-:W-:Y:S01]  /*3c10*/  PLOP3.LUT P2, PT, PT, PT, PT, 0x80, 0x8 ;  /* 0x000000000008781c */ /* 0x000fe20003f4f070 */
[----:B------:R-:W-:Y:S02]  /*3c20*/  UIADD3 UR18, UPT, UPT, UR46, 0x1, URZ ;  /* 0x000000012e127890 */ /* 0x000fe4000fffe0ff */
[----:B------:R-:W-:Y:S02]  /*3c30*/  ULEA UR32, UR46, UR14, 0x8 ;  /* 0x0000000e2e207291 */ /* 0x000fe4000f8e40ff */
[----:B------:R-:W-:Y:S01]  /*3c40*/  UISETP.NE.AND UP1, UPT, UR18, 0xa, UPT ;  /* 0x0000000a1200788c */ /* 0x000fe2000bf25270 */
[----:B------:R-:W-:Y:S01]  /*3c50*/  PLOP3.LUT P0, PT, PT, PT, UP0, 0x80, 0x8 ;  /* 0x000000000008781c */ /* 0x000fe20003f0f008 */
[----:B------:R-:W-:Y:S02]  /*3c60*/  UIADD3 UR44, UPT, UPT, UR32, 0x2, URZ ;  /* 0x00000002202c7890 */ /* 0x000fe4000fffe0ff */
[----:B------:R-:W-:Y:S02]  /*3c70*/  USEL UR31, URZ, 0x1, UP1 ;  /* 0x00000001ff1f7887 */ /* 0x000fe40008800000 */
[----:B------:R-:W-:Y:S02]  /*3c80*/  USEL UR18, UR18, URZ, UP1 ;  /* 0x000000ff12127287 */ /* 0x000fe40008800000 */
[----:B------:R-:W-:Y:S02]  /*3c90*/  UIADD3 UR40, UPT, UPT, UR32, 0x4, URZ ;  /* 0x0000000420287890 */ /* 0x000fe4000fffe0ff */
[----:B------:R-:W-:Y:S01]  /*3ca0*/  @UP0 ULEA UR30, UR18, UR7, 0x3 ;  /* 0x00000007121e0291 */ /* 0x000fe2000f8e18ff */
[----:B------:R-:W-:Y:S01]  /*3cb0*/  LOP3.LUT R2, R2, UR31, RZ, 0x3c, !PT ;  /* 0x0000001f02027c12 */ /* 0x000fe2000f8e3cff */
[----:B------:R-:W-:Y:S02]  /*3cc0*/  UIADD3 UR36, UPT, UPT, UR32, 0x6, URZ ;  /* 0x0000000620247890 */ /* 0x000fe4000fffe0ff */
[----:B------:R-:W-:Y:S01]  /*3cd0*/  UIADD3 UR8, UPT, UPT, UR8, 0x50, URZ ;  /* 0x0000005008087890 */ /* 0x000fe2000fffe0ff */
[----:B-1----:R-:W-:Y:S01]  /*3ce0*/  @P0 SHF.L.U32 R0, R2, 0x1f, RZ ;  /* 0x0000001f02000819 */ /* 0x002fe200000006ff */
[----:B------:R-:W-:Y:S02]  /*3cf0*/  UIADD3 UR17, UPT, UPT, UR17, 0x1, URZ ;  /* 0x0000000111117890 */ /* 0x000fe4000fffe0ff */
[----:B------:R-:W-:Y:S01]  /*3d00*/  UIADD3 UR15, UPT, UPT, UR15, -0x1, URZ ;  /* 0xffffffff0f0f7890 */ /* 0x000fe2000fffe0ff */
[----:B------:R2:W3:Y:S01]  /*3d10*/  @P0 SYNCS.PHASECHK.TRANS64.TRYWAIT P2, [UR30], R0 ;  /* 0x00000000ff0005a7 */ /* 0x0004e2000804111e */
[----:B------:R-:W-:Y:S02]  /*3d20*/  ULEA UR30, UR46, UR13, 0xa ;  /* 0x0000000d2e1e7291 */ /* 0x000fe4000f8e50ff */
[----:B------:R-:W-:Y:S02]  /*3d30*/  UISETP.NE.AND UP0, UPT, UR17, UR16, UPT ;  /* 0x000000101100728c */ /* 0x000fe4000bf05270 */
[----:B------:R-:W-:Y:S02]  /*3d40*/  UIADD3 UR42, UPT, UPT, UR30, 0x2, URZ ;  /* 0x000000021e2a7890 */ /* 0x000fe4000fffe0ff */
[----:B------:R-:W-:Y:S02]  /*3d50*/  UIADD3 UR38, UPT, UPT, UR30, 0x4, URZ ;  /* 0x000000041e267890 */ /* 0x000fe4000fffe0ff */
[----:B------:R-:W-:Y:S01]  /*3d60*/  UIADD3 UR34, UPT, UPT, UR30, 0x6, URZ ;  /* 0x000000061e227890 */ /* 0x000fe2000fffe0ff */
[----:B------:R-:W-:Y:S01]  /*3d70*/  UMOV UR33, 0x40004040 ;  /* 0x4000404000217882 */ /* 0x000fe20000000000 */
[----:B------:R-:W-:Y:S01]  /*3d80*/  UMOV UR31, 0x40004040 ;  /* 0x40004040001f7882 */ /* 0x000fe20000000000 */
[----:B------:R-:W-:Y:S01]  /*3d90*/  UMOV UR45, 0x40004040 ;  /* 0x40004040002d7882 */ /* 0x000fe20000000000 */
[----:B------:R2:W-:Y:S01]  /*3da0*/  UTCHMMA.2CTA gdesc[UR30], gdesc[UR32], tmem[UR10], tmem[UR28], idesc[UR29], UP3 ;  /* 0x00ff1c201e0075ea */ /* 0x0005e20009a0000a */
[----:B------:R-:W-:Y:S01]  /*3db0*/  UPLOP3.LUT UP3, UPT, UPT, UPT, UPT, 0x80, 0x8 ;  /* 0x000000000008789c */ /* 0x000fe20003f6f070 */
[----:B------:R-:W-:Y:S01]  /*3dc0*/  UMOV UR43, 0x40004040 ;  /* 0x40004040002b7882 */ /* 0x000fe20000000000 */
[----:B------:R-:W-:Y:S01]  /*3dd0*/  UMOV UR41, 0x40004040 ;  /* 0x4000404000297882 */ /* 0x000fe20000000000 */
[----:B------:R2:W-:Y:S01]  /*3de0*/  UTCHMMA.2CTA gdesc[UR42], gdesc[UR44], tmem[UR10], tmem[UR26], idesc[UR27], UPT ;  /* 0x00ff1a2c2a0075ea */ /* 0x0005e2000ba0000a */
[----:B------:R-:W-:Y:S01]  /*3df0*/  UMOV UR39, 0x40004040 ;  /* 0x4000404000277882 */ /* 0x000fe20000000000 */
[----:B------:R-:W-:Y:S01]  /*3e00*/  UMOV UR37, 0x40004040 ;  /* 0x4000404000257882 */ /* 0x000fe20000000000 */
[----:B------:R-:W-:Y:S01]  /*3e10*/  UMOV UR35, 0x40004040 ;  /* 0x4000404000237882 */ /* 0x000fe20000000000 */
[----:B------:R2:W-:Y:S01]  /*3e20*/  UTCHMMA.2CTA gdesc[UR38], gdesc[UR40], tmem[UR10], tmem[UR24], idesc[UR25], UPT ;  /* 0x00ff1828260075ea */ /* 0x0005e2000ba0000a */
[----:B------:R2:W-:Y:S01]  /*3e30*/  UTCHMMA.2CTA gdesc[UR34], gdesc[UR36], tmem[UR10], tmem[UR22], idesc[UR23], UPT ;  /* 0x00ff1624220075ea */ /* 0x0005e2000ba0000a */
[----:B------:R2:W-:Y:S01]  /*3e40*/  UTCBAR.2CTA.MULTICAST [UR8], URZ, UR12 ;  /* 0x000000ff080073e9 */ /* 0x0005e2000820080c */
[----:B------:R-:W-:Y:S01]  /*3e50*/  UMOV UR46, UR18 ;  /* 0x00000012002e7c82 */ /* 0x000fe20008000000 */
[----:B------:R-:W-:Y:S05]  /*3e60*/  BRA.U UP0, `(.L_x_80) ;  /* 0xfffffffd00507547 */ /* 0x000fea000b83ffff */
.L_x_77:
[----:B------:R-:W-:Y:S01]  /*3e70*/  UIADD3 UR9, UPT, UPT, UR9, 0x100, URZ ;  /* 0x0000010009097890 */ /* 0x000fe2000fffe0ff */
[----:B------:R-:W-:-:S08]  /*3e80*/  UMOV UR17, UR16 ;  /* 0x0000001000117c82 */ /* 0x000fd00008000000 */
[----:B------:R4:W-:Y:S01]  /*3e90*/  UTCBAR.2CTA.MULTICAST [UR9], URZ, UR11 ;  /* 0x000000ff090073e9 */ /* 0x0009e2000820080b */
[----:B------:R-:W-:Y:S02]  /*3ea0*/  NOP ;  /* 0x0000000000007918 */ /* 0x000fe40000000000 */
.L_x_75:
[----:B------:R-:W-:Y:S01]  /*3eb0*/  UIADD3 UR19, UPT, UPT, UR19, 0x1, URZ ;  /* 0x0000000113137890 */ /* 0x000fe2000fffe0ff */
[----:B------:R-:W-:-:S03]  /*3ec0*/  ISETP.NE.AND P0, PT, R8, 0x2, PT ;  /* 0x000000020800780c */ /* 0x000fc60003f05270 */
[----:B------:R-:W-:Y:S01]  /*3ed0*/  UISETP.NE.AND UP0, UPT, UR19, 0x4, UPT ;  /* 0x000000041300788c */ /* 0x000fe2000bf05270 */
[----:B-12---:R-:W-:Y:S02]  /*3ee0*/  SEL R0, RZ, 0x1, P0 ;  /* 0x00000001ff007807 */ /* 0x006fe40000000000 */
[----:B------:R-:W-:Y:S01]  /*3ef0*/  SEL R8, R8, RZ, P0 ;  /* 0x000000ff08087207 */ /* 0x000fe20000000000 */
[----:B------:R-:W-:Y:S01]  /*3f00*/  USEL UR8, URZ, 0x1, UP0 ;  /* 0x00000001ff087887 */ /* 0x000fe20008000000 */
[----:B------:R-:W-:Y:S01]  /*3f10*/  LOP3.LUT R3, R3, R0, RZ, 0x3c, !PT ;  /* 0x0000000003037212 */ /* 0x000fe200078e3cff */
[----:B------:R-:W-:-:S04]  /*3f20*/  USEL UR19, UR19, URZ, UP0 ;  /* 0x000000ff13137287 */ /* 0x000fc80008000000 */
[----:B------:R-:W-:Y:S01]  /*3f30*/  LOP3.LUT R9, R9, UR8, RZ, 0x3c, !PT ;  /* 0x0000000809097c12 */ /* 0x000fe2000f8e3cff */
[----:B------:R-:W-:Y:S07]  /*3f40*/  @P1 BRA `(.L_x_81) ;  /* 0xfffffff800881947 */ /* 0x000fee000383ffff */
[----:B------:R-:W1:Y:S01]  /*3f50*/  S2UR UR6, SR_CgaCtaId ;  /* 0x00000000000679c3 */ /* 0x000e620000008800 */
[----:B------:R-:W-:Y:S01]  /*3f60*/  ELECT P0, URZ, PT ;  /* 0x0000000000ff782f */ /* 0x000fe20003800000 */
[----:B------:R-:W-:Y:S01]  /*3f70*/  HFMA2 R0, -RZ, RZ, 0, 5.9604644775390625e-08 ;  /* 0x00000001ff007431 */ /* 0x000fe200000001ff */
[----:B------:R-:W-:-:S05]  /*3f80*/  UMOV UR8, 0x40 ;  /* 0x0000004000087882 */ /* 0x000fca0000000000 */
[----:B------:R-:W-:Y:S01]  /*3f90*/  UVIRTCOUNT.DEALLOC.SMPOOL 0x80 ;  /* 0x000000800000784c */ /* 0x000fe20000000000 */
[----:B------:R-:W-:Y:S02]  /*3fa0*/  UISETP.NE.AND UP0, UPT, UR5, URZ, UPT ;  /* 0x000000ff0500728c */ /* 0x000fe4000bf05270 */
[----:B-1----:R-:W-:-:S09]  /*3fb0*/  ULEA UR6, UR6, UR8, 0x18 ;  /* 0x0000000806067291 */ /* 0x002fd2000f8ec0ff */
[----:B------:R1:W-:Y:S01]  /*3fc0*/  @P0 STS.U8 [UR6+0x1c], R0 ;  /* 0x00001c00ff000988 */ /* 0x0003e20008000006 */
[----:B------:R-:W-:Y:S05]  /*3fd0*/  BRA.U UP0, `(.L_x_82) ;  /* 0x0000000100a07547 */ /* 0x000fea000b800000 */
[----:B------:R-:W-:Y:S01]  /*3fe0*/  UIADD3 UR5, UPT, UPT, UR7, 0x120, URZ ;  /* 0x0000012007057890 */ /* 0x000fe2000fffe0ff */
[----:B------:R-:W-:-:S03]  /*3ff0*/  SHF.L.U32 R2, R9, 0x1f, RZ ;  /* 0x0000001f09027819 */ /* 0x000fc600000006ff */
[----:B------:R-:W-:-:S09]  /*4000*/  ULEA UR8, UR19, UR5, 0x3 ;  /* 0x0000000513087291 */ /* 0x000fd2000f8e18ff */
[----:B------:R-:W2:Y:S02]  /*4010*/  SYNCS.PHASECHK.TRANS64.TRYWAIT P0, [UR8], R2 ;  /* 0x00000002ff0075a7 */ /* 0x000ea40008001108 */
[----:B--2---:R-:W-:Y:S05]  /*4020*/  @!P0 BRA `(.L_x_83) ;  /* 0x00000048002c8947 */ /* 0x004fea0003800000 */
.L_x_175:
[----:B----4-:R-:W-:-:S04]  /*4030*/  UIADD3 UR9, UPT, UPT, UR19, 0x1, URZ ;  /* 0x0000000113097890 */ /* 0x010fc8000fffe0ff */
        /* <DEDUP_REMOVED lines=8> */
.L_x_177:
        /* <DEDUP_REMOVED lines=9> */
.L_x_179:
[----:B------:R-:W-:-:S04]  /*4150*/  UIADD3 UR9, UPT, UPT, UR9, 0x1, URZ ;  /* 0x0000000109097890 */ /* 0x000fc8000fffe0ff */
[----:B------:R-:W-:-:S04]  /*4160*/  UISETP.NE.AND UP1, UPT, UR9, 0x4, UPT ;  /* 0x000000040900788c */ /* 0x000fc8000bf25270 */
[----:B------:R-:W-:Y:S02]  /*4170*/  USEL UR8, URZ, 0x1, UP1 ;  /* 0x00000001ff087887 */ /* 0x000fe40008800000 */
[----:B------:R-:W-:-:S04]  /*4180*/  USEL UR9, UR9, URZ, UP1 ;  /* 0x000000ff09097287 */ /* 0x000fc80008800000 */
[----:B------:R-:W-:Y:S01]  /*4190*/  ULEA UR9, UR9, UR5, 0x3 ;  /* 0x0000000509097291 */ /* 0x000fe2000f8e18ff */
[----:B------:R-:W-:-:S04]  /*41a0*/  LOP3.LUT R2, R2, UR8, RZ, 0x3c, !PT ;  /* 0x0000000802027c12 */ /* 0x000fc8000f8e3cff */
[----:B------:R-:W-:Y:S01]  /*41b0*/  SHF.L.U32 R2, R2, 0x1f, RZ ;  /* 0x0000001f02027819 */ /* 0x000fe200000006ff */
[----:B-1----:R-:W-:-:S04]  /*41c0*/  IMAD.U32 R0, RZ, RZ, UR9 ;  /* 0x00000009ff007e24 */ /* 0x002fc8000f8e00ff */
[----:B------:R1:W2:Y:S03]  /*41d0*/  SYNCS.PHASECHK.TRANS64.TRYWAIT P0, [R0+URZ], R2 ;  /* 0x00000002000075a7 */ /* 0x0002a600080011ff */
[----:B--2---:R-:W-:Y:S05]  /*41e0*/  @!P0 NANOSLEEP.SYNCS 0x989680 ;  /* 0x009896800000895d */ /* 0x004fea0003900000 */
[----:B------:R-:W2:Y:S02]  /*41f0*/  @!P0 SYNCS.PHASECHK.TRANS64 P0, [R0+URZ], R2 ;  /* 0x00000002000085a7 */ /* 0x000ea400080010ff */
[----:B--2---:R-:W-:Y:S05]  /*4200*/  @P0 BRA `(.L_x_86) ;  /* 0x0000000000200947 */ /* 0x004fea0003800000 */
.L_x_87:
[----:B--2---:R2:W4:Y:S02]  /*4210*/  SYNCS.PHASECHK.TRANS64.TRYWAIT P0, [R0+URZ], R2 ;  /* 0x00000002000075a7 */ /* 0x00452400080011ff */
[----:B----4-:R-:W-:Y:S05]  /*4220*/  @!P0 NANOSLEEP.SYNCS 0x989680 ;  /* 0x009896800000895d */ /* 0x010fea0003900000 */
[----:B------:R-:W4:Y:S02]  /*4230*/  @!P0 SYNCS.PHASECHK.TRANS64 P0, [R0+URZ], R2 ;  /* 0x00000002000085a7 */ /* 0x000f2400080010ff */
[----:B----4-:R-:W-:Y:S05]  /*4240*/  @!P0 BRA `(.L_x_87) ;  /* 0xfffffffc00f08947 */ /* 0x010fea000383ffff */
[----:B------:R-:W-:Y:S05]  /*4250*/  BRA `(.L_x_86) ;  /* 0x00000000000c7947 */ /* 0x000fea0003800000 */
.L_x_82:
[----:B------:R-:W-:-:S04]  /*4260*/  UIADD3 UR5, UPT, UPT, UR7, 0x160, URZ ;  /* 0x0000016007057890 */ /* 0x000fc8000fffe0ff */
[----:B------:R-:W-:-:S09]  /*4270*/  UPRMT UR5, UR4, 0x654, UR5 ;  /* 0x0000065404057896 */ /* 0x000fd20008000005 */
[----:B------:R-:W-:Y:S03]  /*4280*/  SYNCS.ARRIVE.TRANS64.RED.A1T0 RZ, [UR5], RZ ;  /* 0x000000ffffff79a7 */ /* 0x000fe60008100405 */
.L_x_86:
[----:B-12---:R-:W-:Y:S01]  /*4290*/  SHF.L.U32 R2, RZ, 0x1f, RZ ;  /* 0x0000001fff027819 */ /* 0x006fe200000006ff */
[----:B------:R-:W-:Y:S01]  /*42a0*/  UIADD3 UR5, UPT, UPT, UR7, 0x160, URZ ;  /* 0x0000016007057890 */ /* 0x000fe2000fffe0ff */
[----:B------:R-:W-:Y:S02]  /*42b0*/  PLOP3.LUT P0, PT, PT, PT, UP0, 0x80, 0x8 ;  /* 0x000000000008781c */ /* 0x000fe40003f0f008 */
[----:B------:R-:W1:Y:S02]  /*42c0*/  SYNCS.PHASECHK.TRANS64.TRYWAIT P1, [UR7+0x160], R2 ;  /* 0x00016002ff0075a7 */ /* 0x000e640008021107 */
[----:B-1----:R-:W-:Y:S09]  /*42d0*/  @!P1 BRA `(.L_x_88) ;  /* 0x0000004400c89947 */ /* 0x002ff20003800000 */
.L_x_181:
[----:B------:R-:W-:Y:S01]  /*42e0*/  @!UP0 UPRMT UR5, UR4, 0x654, UR5 ;  /* 0x0000065404058896 */ /* 0x000fe20008000005 */
[----:B------:R-:W-:Y:S02]  /*42f0*/  UMOV UR8, 0xffff ;  /* 0x0000ffff00087882 */ /* 0x000fe40000000000 */
[----:B------:R-:W-:-:S06]  /*4300*/  UMOV UR4, 0x1 ;  /* 0x0000000100047882 */ /* 0x000fcc0000000000 */
[----:B------:R-:W-:Y:S01]  /*4310*/  @!P0 SYNCS.ARRIVE.TRANS64.RED.A1T0 RZ, [UR5], RZ ;  /* 0x000000ffffff89a7 */ /* 0x000fe20008100405 */
[----:B------:R-:W-:Y:S01]  /*4320*/  NOP ;  /* 0x0000000000007918 */ /* 0x000fe20000000000 */
[----:B-1----:R-:W1:Y:S01]  /*4330*/  LDS R0, [UR6+0x14] ;  /* 0x00001406ff007984 */ /* 0x002e620008000800 */
[----:B------:R-:W-:-:S04]  /*4340*/  ULOP3.LUT UR5, UR21, 0xffff, URZ, 0xc0, !UPT ;  /* 0x0000ffff15057892 */ /* 0x000fc8000f8ec0ff */
[----:B------:R-:W-:-:S04]  /*4350*/  USHF.R.U32.HI UR5, URZ, 0x5, UR5 ;  /* 0x00000005ff057899 */ /* 0x000fc80008011605 */
[----:B------:R-:W-:Y:S02]  /*4360*/  USHF.L.U32 UR8, UR8, UR5, URZ ;  /* 0x0000000508087299 */ /* 0x000fe400080006ff */
[----:B------:R-:W-:-:S04]  /*4370*/  USHF.L.U32 UR4, UR4, UR5, URZ ;  /* 0x0000000504047299 */ /* 0x000fc800080006ff */
[----:B-1----:R-:W-:-:S04]  /*4380*/  LOP3.LUT R0, R0, UR8, RZ, 0xc0, !PT ;  /* 0x0000000800007c12 */ /* 0x002fc8000f8ec0ff */
[----:B------:R-:W-:-:S13]  /*4390*/  ISETP.NE.AND P0, PT, R0, UR8, PT ;  /* 0x0000000800007c0c */ /* 0x000fda000bf05270 */
[----:B------:R-:W-:Y:S05]  /*43a0*/  @P0 BRA `(.L_x_89) ;  /* 0x0000000000580947 */ /* 0x000fea0003800000 */
[----:B------:R-:W1:Y:S02]  /*43b0*/  LDS R0, [UR6+0x18] ;  /* 0x00001806ff007984 */ /* 0x000e640008000800 */
[----:B-1----:R-:W-:-:S04]  /*43c0*/  LOP3.LUT R0, R0, UR4, RZ, 0xc0, !PT ;  /* 0x0000000400007c12 */ /* 0x002fc8000f8ec0ff */
[----:B------:R-:W-:-:S13]  /*43d0*/  ISETP.NE.AND P0, PT, R0, UR4, PT ;  /* 0x0000000400007c0c */ /* 0x000fda000bf05270 */
[----:B------:R-:W-:Y:S05]  /*43e0*/  @P0 BRA `(.L_x_90) ;  /* 0x00000000003c0947 */ /* 0x000fea0003800000 */
[----:B------:R-:W1:Y:S01]  /*43f0*/  S2R R2, SR_LANEID ;  /* 0x0000000000027919 */ /* 0x000e620000000000 */
[----:B------:R-:W-:Y:S01]  /*4400*/  ULOP3.LUT UR8, URZ, UR8, URZ, 0x33, !UPT ;  /* 0x00000008ff087292 */ /* 0x000fe2000f8e33ff */
[----:B------:R-:W-:Y:S02]  /*4410*/  VOTEU.ANY UR7, UPT, PT ;  /* 0x0000000000077886 */ /* 0x000fe400038e0100 */
[----:B------:R-:W-:-:S03]  /*4420*/  UFLO.U32 UR7, UR7 ;  /* 0x00000007000772bd */ /* 0x000fc600080e0000 */
[----:B------:R-:W-:-:S04]  /*4430*/  IMAD.U32 R0, RZ, RZ, UR8 ;  /* 0x00000008ff007e24 */ /* 0x000fc8000f8e00ff */
[----:B------:R2:W3:Y:S02]  /*4440*/  REDUX UR5, R0 ;  /* 0x00000000000573c4 */ /* 0x0004e40000000000 */
[----:B------:R1:W-:Y:S02]  /*4450*/  UTCATOMSWS.AND URZ, UR8 ;  /* 0x0000000800ff79e3 */ /* 0x0003e40008000000 */
[----:B-1----:R-:W-:Y:S02]  /*4460*/  ISETP.EQ.U32.AND P0, PT, R2, UR7, PT ;  /* 0x0000000702007c0c */ /* 0x002fe4000bf02070 */
[----:B--2---:R-:W-:Y:S02]  /*4470*/  LOP3.LUT R0, RZ, UR4, RZ, 0x33, !PT ;  /* 0x00000004ff007c12 */ /* 0x004fe4000f8e33ff */
[----:B---3--:R-:W-:Y:S02]  /*4480*/  MOV R2, UR5 ;  /* 0x0000000500027c02 */ /* 0x008fe40008000f00 */
[----:B------:R-:W1:Y:S07]  /*4490*/  REDUX UR4, R0 ;  /* 0x00000000000473c4 */ /* 0x000e6e0000000000 */
[----:B------:R2:W-:Y:S01]  /*44a0*/  @P0 ATOMS.AND RZ, [UR6+0x14], R2 ;  /* 0x00001402ffff098c */ /* 0x0005e2000a800006 */
[----:B-1----:R-:W-:-:S05]  /*44b0*/  IMAD.U32 R0, RZ, RZ, UR4 ;  /* 0x00000004ff007e24 */ /* 0x002fca000f8e00ff */
[----:B------:R2:W-:Y:S01]  /*44c0*/  @P0 ATOMS.AND RZ, [UR6+0x18], R0 ;  /* 0x00001800ffff098c */ /* 0x0005e2000a800006 */
[----:B------:R-:W-:Y:S05]  /*44d0*/  BRA `(.L_x_91) ;  /* 0x0000000000147947 */ /* 0x000fea0003800000 */
.L_x_90:
[----:B------:R-:W-:Y:S02]  /*44e0*/  MOV R2, 0x4500 ;  /* 0x0000450000027802 */ /* 0x000fe40000000f00 */
[----:B---345:R-:W-:Y:S05]  /*44f0*/  CALL.REL.NOINC `($__internal_0_$__cuda_sm10x_tcgen05_guardrail_trap_col_being_dealloced_not_returned_by_alloc) ;  /* 0x0000004800347944 */ /* 0x038fea0003c00000 */
[----:B------:R-:W-:Y:S05]  /*4500*/  BRA `(.L_x_91) ;  /* 0x0000000000087947 */ /* 0x000fea0003800000 */
.L_x_89:
[----:B------:R-:W-:Y:S02]  /*4510*/  MOV R2, 0x4530 ;  /* 0x0000453000027802 */ /* 0x000fe40000000f00 */
[----:B---345:R-:W-:Y:S05]  /*4520*/  CALL.REL.NOINC `($__internal_2_$__cuda_sm10x_tcgen05_guardrail_trap_unallocated_columns_being_dealloced) ;  /* 0x0000004800407944 */ /* 0x038fea0003c00000 */
.L_x_91:
[----:B------:R-:W-:Y:S01]  /*4530*/  NOP ;  /* 0x0000000000007918 */ /* 0x000fe20000000000 */
[----:B----4-:R-:W-:Y:S05]  /*4540*/  EXIT ;  /* 0x000000000000794d */ /* 0x010fea0003800000 */
.L_x_62:
[----:B------:R-:W-:-:S09]  /*4550*/  UISETP.NE.OR UP5, UPT, UR10, 0x3, !UP5 ;  /* 0x000000030a00788c */ /* 0x000fd2000efa5670 */
[----:B------:R-:W-:Y:S05]  /*4560*/  BRA.U UP5, `(.L_x_92) ;  /* 0x0000000d05b07547 */ /* 0x000fea000b800000 */
[----:B------:R-:W1:Y:S01]  /*4570*/  LDC R0, c[0x0][0xb30] ;  /* 0x0002cc00ff007b82 */ /* 0x000e620000000800 */
[----:B------:R-:W2:Y:S01]  /*4580*/  LDCU.64 UR8, c[0x0][0x888] ;  /* 0x00011100ff0877ac */ /* 0x000ea20008000a00 */
[----:B------:R-:W-:Y:S02]  /*4590*/  HFMA2 R27, -RZ, RZ, 0, 0 ;  /* 0x00000000ff1b7431 */ /* 0x000fe400000001ff */
[----:B------:R-:W-:Y:S01]  /*45a0*/  IMAD.MOV.U32 R29, RZ, RZ, 0x1 ;  /* 0x00000001ff1d7424 */ /* 0x000fe200078e00ff */
[----:B------:R-:W-:Y:S01]  /*45b0*/  MOV R25, 0x2000 ;  /* 0x0000200000197802 */ /* 0x000fe20000000f00 */
[----:B------:R-:W3:Y:S01]  /*45c0*/  LDCU.64 UR4, c[0x0][0x890] ;  /* 0x00011200ff0477ac */ /* 0x000ee20008000a00 */
[----:B------:R-:W-:Y:S01]  /*45d0*/  IMAD.MOV.U32 R28, RZ, RZ, RZ ;  /* 0x000000ffff1c7224 */ /* 0x000fe200078e00ff */
[----:B------:R-:W4:Y:S01]  /*45e0*/  LDC R24, c[0x0][0x370] ;  /* 0x0000dc00ff187b82 */ /* 0x000f220000000800 */
[----:B------:R-:W-:Y:S01]  /*45f0*/  UMOV UR6, 0x400 ;  /* 0x0000040000067882 */ /* 0x000fe20000000000 */
[----:B------:R-:W-:-:S02]  /*4600*/  UPLOP3.LUT UP1, UPT, UPT, UPT, UPT, 0x40, 0x4 ;  /* 0x000000000004789c */ /* 0x000fc40003f2e870 */
[----:B------:R-:W-:Y:S01]  /*4610*/  ULEA UR6, UR37, UR6, 0x18 ;  /* 0x0000000625067291 */ /* 0x000fe2000f8ec0ff */
[----:B------:R-:W-:-:S03]  /*4620*/  UMOV UR13, URZ ;  /* 0x000000ff000d7c82 */ /* 0x000fc60008000000 */
[----:B------:R-:W4:Y:S01]  /*4630*/  LDC R3, c[0x0][0xb0c] ;  /* 0x0002c300ff037b82 */ /* 0x000f220000000800 */
[----:B--2---:R-:W-:Y:S02]  /*4640*/  UISETP.NE.U32.AND UP3, UPT, UR8, URZ, UPT ;  /* 0x000000ff0800728c */ /* 0x004fe4000bf65070 */
[----:B---3--:R-:W-:-:S05]  /*4650*/  UISETP.NE.U32.AND UP4, UPT, UR4, URZ, UPT ;  /* 0x000000ff0400728c */ /* 0x008fca000bf85070 */
[----:B------:R-:W2:Y:S01]  /*4660*/  LDC R18, c[0x0][0xb20] ;  /* 0x0002c800ff127b82 */ /* 0x000ea20000000800 */
[----:B-1----:R-:W-:Y:S01]  /*4670*/  ISETP.NE.AND P1, PT, R0, 0x1, PT ;  /* 0x000000010000780c */ /* 0x002fe20003f25270 */
[----:B------:R-:W-:Y:S02]  /*4680*/  UISETP.NE.AND.EX UP3, UPT, UR9, URZ, UPT, UP3 ;  /* 0x000000ff0900728c */ /* 0x000fe4000bf65330 */
[----:B------:R-:W-:-:S04]  /*4690*/  UISETP.NE.AND.EX UP4, UPT, UR5, URZ, UPT, UP4 ;  /* 0x000000ff0500728c */ /* 0x000fc8000bf85340 */
[----:B------:R-:W1:Y:S08]  /*46a0*/  LDC.64 R30, c[0x0][0x348] ;  /* 0x0000d200ff1e7b82 */ /* 0x000e700000000a00 */
[----:B------:R-:W3:Y:S08]  /*46b0*/  LDC.64 R16, c[0x0][0xb10] ;  /* 0x0002c400ff107b82 */ /* 0x000ef00000000a00 */
[----:B------:R-:W1:Y:S08]  /*46c0*/  LDC.64 R6, c[0x0][0xb18] ;  /* 0x0002c600ff067b82 */ /* 0x000e700000000a00 */
[----:B------:R-:W1:Y:S08]  /*46d0*/  LDC.64 R4, c[0x0][0xb28] ;  /* 0x0002ca00ff047b82 */ /* 0x000e700000000a00 */
[----:B--2-4-:R-:W1:Y:S02]  /*46e0*/  LDC R19, c[0x0][0x374] ;  /* 0x0000dd00ff137b82 */ /* 0x014e640000000800 */
.L_x_101:
[C---:B------:R-:W-:Y:S02]  /*46f0*/  LEA R0, R28.reuse, UR6, 0x3 ;  /* 0x000000061c007c11 */ /* 0x040fe4000f8e18ff */
[----:B------:R-:W-:Y:S02]  /*4700*/  SHF.L.U32 R2, R27, 0x1f, RZ ;  /* 0x0000001f1b027819 */ /* 0x000fe400000006ff */
[----:B------:R-:W-:Y:S02]  /*4710*/  LEA R20, R28, UR6, 0x4 ;  /* 0x000000061c147c11 */ /* 0x000fe4000f8e20ff */
[----:B--2---:R-:W2:Y:S02]  /*4720*/  SYNCS.PHASECHK.TRANS64.TRYWAIT P0, [R0+URZ+0xe0], R2 ;  /* 0x0000e002000075a7 */ /* 0x004ea400080011ff */
[----:B--2---:R-:W-:Y:S05]  /*4730*/  @!P0 BRA `(.L_x_93) ;  /* 0x0000004000c88947 */ /* 0x004fea0003800000 */
.L_x_182:
[----:B------:R-:W-:Y:S01]  /*4740*/  ISETP.GE.AND P0, PT, R40, 0x1, PT ;  /* 0x000000012800780c */ /* 0x000fe20003f06270 */
[----:B------:R-:W4:Y:S01]  /*4750*/  LDS.128 R20, [R20+0x170] ;  /* 0x0001700014147984 */ /* 0x000f220000000c00 */
[----:B--2---:R-:W-:Y:S01]  /*4760*/  VIADD R0, R0, 0xf0 ;  /* 0x000000f000007836 */ /* 0x004fe20000000000 */
[----:B------:R-:W-:Y:S01]  /*4770*/  @!PT LDS RZ, [RZ] ;  /* 0x00000000fffff984 */ /* 0x000fe20000000800 */
[----:B------:R-:W-:Y:S01]  /*4780*/  @!PT LDS RZ, [RZ] ;  /* 0x00000000fffff984 */ /* 0x000fe20000000800 */
[----:B------:R-:W-:Y:S01]  /*4790*/  @!PT LDS RZ, [RZ] ;  /* 0x00000000fffff984 */ /* 0x000fe20000000800 */
[----:B------:R-:W-:Y:S01]  /*47a0*/  @!PT LDS RZ, [RZ] ;  /* 0x00000000fffff984 */ /* 0x000fe20000000800 */
[----:B------:R2:W-:Y:S06]  /*47b0*/  MEMBAR.ALL.CTA ;  /* 0x0000000000007992 */ /* 0x0005ec0000008000 */
[----:B--2---:R-:W2:Y:S01]  /*47c0*/  FENCE.VIEW.ASYNC.S ;  /* 0x00000000000073c6 */ /* 0x004ea20000000000 */
[----:B------:R-:W-:Y:S04]  /*47d0*/  PRMT R0, RZ, 0x654, R0 ;  /* 0x00000654ff007816 */ /* 0x000fe80000000000 */
[----:B--2---:R2:W-:Y:S01]  /*47e0*/  SYNCS.ARRIVE.TRANS64.RED.A1T0 RZ, [R0+URZ], RZ ;  /* 0x000000ff00ff79a7 */ /* 0x0045e200081004ff */
[----:B----4-:R-:W-:Y:S11]  /*47f0*/  LOP3.LUT P3, RZ, R22, 0x1, RZ, 0xc0, !PT ;  /* 0x0000000116ff7812 */ /* 0x010ff6000786c0ff */
[----:B------:R-:W-:Y:S02]  /*4800*/  @!UPT UIADD3 URZ, UPT, UPT, URZ, URZ, URZ ;  /* 0x000000fffffff290 */ /* 0x000fe4000fffe0ff */
[----:B------:R-:W-:Y:S02]  /*4810*/  @P3 MOV R11, R20 ;  /* 0x00000014000b3202 */ /* 0x000fe40000000f00 */
[----:B------:R-:W-:Y:S01]  /*4820*/  @P3 LOP3.LUT R10, R21, 0xffff, RZ, 0xc0, !PT ;  /* 0x0000ffff150a3812 */ /* 0x000fe200078ec0ff */
[----:B--2---:R-:W-:Y:S06]  /*4830*/  @!P0 BRA `(.L_x_94) ;  /* 0x0000000000a48947 */ /* 0x004fec0003800000 */
[-C--:B-1----:R-:W-:Y:S01]  /*4840*/  IMAD.HI.U32 R0, R19, R7.reuse, RZ ;  /* 0x0000000713007227 */ /* 0x082fe200078e00ff */
[----:B------:R-:W-:Y:S02]  /*4850*/  ISETP.NE.AND P0, PT, R6, 0x1, PT ;  /* 0x000000010600780c */ /* 0x000fe40003f05270 */
[----:B------:R-:W-:Y:S01]  /*4860*/  ISETP.NE.AND P2, PT, R40, 0x1, PT ;  /* 0x000000012800780c */ /* 0x000fe20003f45270 */
[----:B---3--:R-:W-:Y:S01]  /*4870*/  IMAD.HI.U32 R9, R24, R16, RZ ;  /* 0x0000001018097227 */ /* 0x008fe200078e00ff */
[----:B------:R-:W-:Y:S02]  /*4880*/  SHF.R.U32.HI R0, RZ, R18, R0 ;  /* 0x00000012ff007219 */ /* 0x000fe40000011600 */
[----:B------:R-:W-:Y:S01]  /*4890*/  ISETP.NE.AND P4, PT, R3, 0x1, PT ;  /* 0x000000010300780c */ /* 0x000fe20003f85270 */
[----:B------:R-:W-:Y:S01]  /*48a0*/  IMAD.HI.U32 R13, R10, R7, RZ ;  /* 0x000000070a0d7227 */ /* 0x000fe200078e00ff */
[----:B------:R-:W-:Y:S02]  /*48b0*/  SHF.R.U32.HI R9, RZ, R17, R9 ;  /* 0x00000011ff097219 */ /* 0x000fe40000011609 */
[----:B------:R-:W-:Y:S01]  /*48c0*/  SEL R0, R19, R0, !P0 ;  /* 0x0000000013007207 */ /* 0x000fe20004000000 */
[----:B------:R-:W-:Y:S01]  /*48d0*/  IMAD.HI.U32 R12, R11, R16, RZ ;  /* 0x000000100b0c7227 */ /* 0x000fe200078e00ff */
[----:B------:R-:W-:Y:S03]  /*48e0*/  SEL R9, R24, R9, !P4 ;  /* 0x0000000918097207 */ /* 0x000fe60006000000 */
[-C--:B------:R-:W-:Y:S01]  /*48f0*/  IMAD.HI.U32 R8, R0, R4.reuse, RZ ;  /* 0x0000000400087227 */ /* 0x080fe200078e00ff */
[----:B------:R-:W-:Y:S03]  /*4900*/  SHF.R.U32.HI R12, RZ, R17, R12 ;  /* 0x00000011ff0c7219 */ /* 0x000fe6000001160c */
[----:B------:R-:W-:Y:S01]  /*4910*/  IMAD.HI.U32 R2, R9, R4, RZ ;  /* 0x0000000409027227 */ /* 0x000fe200078e00ff */
[-C--:B------:R-:W-:Y:S02]  /*4920*/  @P2 SHF.R.U32.HI R0, RZ, R5.reuse, R8 ;  /* 0x00000005ff002219 */ /* 0x080fe40000011608 */
[----:B------:R-:W-:Y:S02]  /*4930*/  SHF.R.U32.HI R8, RZ, R18, R13 ;  /* 0x00000012ff087219 */ /* 0x000fe4000001160d */
[----:B------:R-:W-:Y:S01]  /*4940*/  @P2 SHF.R.U32.HI R9, RZ, R5, R2 ;  /* 0x00000005ff092219 */ /* 0x000fe20000011602 */
[----:B------:R-:W-:Y:S01]  /*4950*/  IMAD R0, R40, R0, RZ ;  /* 0x0000000028007224 */ /* 0x000fe200078e02ff */
[----:B------:R-:W-:Y:S02]  /*4960*/  SEL R8, R10, R8, !P0 ;  /* 0x000000080a087207 */ /* 0x000fe40004000000 */
[----:B------:R-:W-:Y:S01]  /*4970*/  SEL R2, R11, R12, !P4 ;  /* 0x0000000c0b027207 */ /* 0x000fe20006000000 */
[----:B------:R-:W-:Y:S01]  /*4980*/  IMAD R12, R40, R9, RZ ;  /* 0x00000009280c7224 */ /* 0x000fe200078e02ff */
[C---:B------:R-:W-:Y:S01]  /*4990*/  ISETP.GE.AND P0, PT, R8.reuse, R0, PT ;  /* 0x000000000800720c */ /* 0x040fe20003f06270 */
[----:B------:R-:W-:Y:S03]  /*49a0*/  IMAD.HI.U32 R0, R8, R4, RZ ;  /* 0x0000000408007227 */ /* 0x000fe600078e00ff */
[----:B------:R-:W-:Y:S02]  /*49b0*/  ISETP.GE.OR P0, PT, R2, R12, P0 ;  /* 0x0000000c0200720c */ /* 0x000fe40000706670 */
[-C--:B------:R-:W-:Y:S04]  /*49c0*/  SHF.R.U32.HI R0, RZ, R5.reuse, R0 ;  /* 0x00000005ff007219 */ /* 0x080fe80000011600 */
[----:B------:R-:W-:Y:S05]  /*49d0*/  SEL R13, R8, R0, !P2 ;  /* 0x00000000080d7207 */ /* 0x000fea0005000000 */
[----:B------:R-:W-:Y:S02]  /*49e0*/  IMAD.MOV R12, RZ, RZ, -R13 ;  /* 0x000000ffff0c7224 */ /* 0x000fe400078e0a0d */
[----:B------:R-:W-:Y:S04]  /*49f0*/  @!P0 IMAD.HI.U32 R0, R2, R4, RZ ;  /* 0x0000000402008227 */ /* 0x000fe800078e00ff */
[----:B------:R-:W-:Y:S01]  /*4a00*/  IMAD R12, R40, R12, R8 ;  /* 0x0000000c280c7224 */ /* 0x000fe200078e0208 */
[----:B------:R-:W-:Y:S04]  /*4a10*/  @!P0 SHF.R.U32.HI R0, RZ, R5, R0 ;  /* 0x00000005ff008219 */ /* 0x000fe80000011600 */
[----:B------:R-:W-:Y:S04]  /*4a20*/  @!P0 SEL R0, R2, R0, !P2 ;  /* 0x0000000002008207 */ /* 0x000fe80005000000 */
[----:B------:R-:W-:Y:S01]  /*4a30*/  @!P0 IADD3 R13, PT, PT, R13, -R0, RZ ;  /* 0x800000000d0d8210 */ /* 0x000fe20007ffe0ff */
[----:B------:R-:W-:Y:S01]  /*4a40*/  @!P0 IMAD R0, R9, R12, R0 ;  /* 0x0000000c09008224 */ /* 0x000fe200078e0200 */
[----:B------:R-:W-:Y:S01]  /*4a50*/  IADD3 R9, PT, PT, -R8, RZ, RZ ;  /* 0x000000ff08097210 */ /* 0x000fe20007ffe1ff */
[--C-:B------:R-:W-:Y:S02]  /*4a60*/  IMAD.MOV R12, RZ, RZ, -R2.reuse ;  /* 0x000000ffff0c7224 */ /* 0x100fe400078e0a02 */
[----:B------:R-:W-:Y:S02]  /*4a70*/  @!P0 IMAD R8, R13, R40, R2 ;  /* 0x000000280d088224 */ /* 0x000fe400078e0202 */
[----:B------:R-:W-:Y:S02]  /*4a80*/  @!P0 IMAD.MOV.U32 R2, RZ, RZ, R0 ;  /* 0x000000ffff028224 */ /* 0x000fe400078e0000 */
[----:B------:R-:W-:Y:S02]  /*4a90*/  IMAD R11, R3, R12, R11 ;  /* 0x0000000c030b7224 */ /* 0x000fe400078e020b */
[----:B------:R-:W-:Y:S02]  /*4aa0*/  IMAD R10, R6, R9, R10 ;  /* 0x00000009060a7224 */ /* 0x000fe400078e020a */
[----:B------:R-:W-:Y:S02]  /*4ab0*/  IMAD R11, R2, R3, R11 ;  /* 0x00000003020b7224 */ /* 0x000fe400078e020b */
[----:B------:R-:W-:Y:S02]  /*4ac0*/  IMAD R10, R8, R6, R10 ;  /* 0x00000006080a7224 */ /* 0x000fe400078e020a */
.L_x_94:
[----:B------:R-:W-:Y:S05]  /*4ad0*/  BRA.U UP1, `(.L_x_95) ;  /* 0x0000000101107547 */ /* 0x000fea000b800000 */
[----:B------:R-:W-:Y:S04]  /*4ae0*/  MOV R2, UR7 ;  /* 0x0000000700027c02 */ /* 0x000fe80008000f00 */
[----:B------:R-:W-:Y:S04]  /*4af0*/  SHF.L.U32 R2, R2, 0x1f, RZ ;  /* 0x0000001f02027819 */ /* 0x000fe800000006ff */
[----:B------:R-:W2:Y:S02]  /*4b00*/  SYNCS.PHASECHK.TRANS64.TRYWAIT P0, [UR6+0xd8], R2 ;  /* 0x0000d802ff0075a7 */ /* 0x000ea40008001106 */
[----:B--2---:R-:W-:Y:S05]  /*4b10*/  @!P0 BRA `(.L_x_96) ;  /* 0x0000003c00e48947 */ /* 0x004fea0003800000 */
.L_x_95:
[----:B------:R-:W-:Y:S02]  /*4b20*/  R2UR UR11, R14 ;  /* 0x000000000e0b72ca */ /* 0x000fe400000e0000 */
[----:B------:R-:W-:Y:S02]  /*4b30*/  R2UR UR10, R15 ;  /* 0x000000000f0a72ca */ /* 0x000fe400000e0000 */
[----:B------:R-:W-:Y:S04]  /*4b40*/  ISETP.NE.U32.AND P2, PT, RZ, UR4, PT ;  /* 0x00000004ff007c0c */ /* 0x000fe8000bf45070 */
[----:B------:R-:W-:Y:S05]  /*4b50*/  ISETP.NE.AND.EX P2, PT, RZ, UR5, PT, P2 ;  /* 0x00000005ff007c0c */ /* 0x000fea000bf45320 */
[----:B------:R-:W-:Y:S02]  /*4b60*/  USHF.L.U32 UR11, UR11, 0x7, URZ ;  /* 0x000000070b0b7899 */ /* 0x000fe400080006ff */
[----:B------:R-:W-:Y:S01]  /*4b70*/  USHF.L.U32 UR10, UR10, 0x6, URZ ;  /* 0x000000060a0a7899 */ /* 0x000fe200080006ff */
[----:B------:R-:W-:Y:S11]  /*4b80*/  BRA.U !UP4, `(.L_x_97) ;  /* 0x000000010c347547 */ /* 0x000ff6000b800000 */
[----:B------:R-:W-:Y:S01]  /*4b90*/  UPLOP3.LUT UP0, UPT, UPT, UPT, UP3, 0x80, 0x8 ;  /* 0x000000000008789c */ /* 0x000fe20003f0f030 */
[----:B--2---:R-:W-:Y:S02]  /*4ba0*/  HFMA2 R0, -RZ, RZ, 0, 5.9604644775390625e-08 ;  /* 0x00000001ff007431 */ /* 0x004fe400000001ff */
[----:B------:R-:W-:Y:S03]  /*4bb0*/  IMAD.MOV.U32 R92, RZ, RZ, 0x1 ;  /* 0x00000001ff5c7424 */ /* 0x000fe600078e00ff */
[----:B------:R-:W-:Y:S05]  /*4bc0*/  PLOP3.LUT P0, PT, PT, PT, UP0, 0x80, 0x8 ;  /* 0x000000000008781c */ /* 0x000fea0003f0f008 */
[----:B------:R-:W2:Y:S01]  /*4bd0*/  @UP0 LDCU.64 UR14, c[0x0][0x888] ;  /* 0x00011100ff0e07ac */ /* 0x000ea20008000a00 */
[----:B------:R-:W-:Y:S07]  /*4be0*/  @UP0 UIMAD UR8, UR36, UR4, URZ ;  /* 0x00000004240802a4 */ /* 0x000fee000f8e02ff */
[----:B------:R-:W-:Y:S01]  /*4bf0*/  @!P0 PRMT R92, R0, 0x7610, R92 ;  /* 0x00007610005c8816 */ /* 0x000fe2000000005c */
[----:B--2---:R-:W-:Y:S03]  /*4c00*/  @UP0 UIMAD.WIDE UR14, UR8, 0x4, UR14 ;  /* 0x00000004080e08a5 */ /* 0x004fe6000f8e020e */
[----:B------:R-:W2:Y:S03]  /*4c10*/  @!UP0 LDCU UR8, c[0x0][0x880] ;  /* 0x00011000ff0887ac */ /* 0x000ea60008000800 */
[----:B------:R-:W-:Y:S01]  /*4c20*/  IMAD.U32 R8, RZ, RZ, UR14 ;  /* 0x0000000eff087e24 */ /* 0x000fe2000f8e00ff */
[----:B------:R-:W-:Y:S05]  /*4c30*/  MOV R9, UR15 ;  /* 0x0000000f00097c02 */ /* 0x000fea0008000f00 */
[----:B-----5:R4:W5:Y:S02]  /*4c40*/  @P0 LDG.E R49, desc[UR46][R8.64] ;  /* 0x0000002e08310981 */ /* 0x020964000c1e1900 */
[----:B--2-4-:R-:W-:Y:S07]  /*4c50*/  @!P0 IMAD.U32 R49, RZ, RZ, UR8 ;  /* 0x00000008ff318e24 */ /* 0x014fee000f8e00ff */
.L_x_97:
[----:B-----5:R-:W-:Y:S01]  /*4c60*/  @!P2 FSETP.EQ.AND P0, PT, R49, RZ, PT ;  /* 0x000000ff3100a20b */ /* 0x020fe20003f02000 */
[----:B------:R-:W-:Y:S01]  /*4c70*/  @!UPT UIADD3 URZ, UPT, UPT, URZ, URZ, URZ ;  /* 0x000000fffffff290 */ /* 0x000fe2000fffe0ff */
[----:B------:R-:W-:Y:S11]  /*4c80*/  @!P2 BRA `(.L_x_98) ;  /* 0x000000000014a947 */ /* 0x000ff60003800000 */
[----:B------:R-:W-:Y:S02]  /*4c90*/  LOP3.LUT P2, RZ, R92, 0xff, RZ, 0xc0, !PT ;  /* 0x000000ff5cff7812 */ /* 0x000fe4000784c0ff */
[----:B------:R-:W-:Y:S04]  /*4ca0*/  PLOP3.LUT P0, PT, PT, PT, UP0, 0x80, 0x8 ;  /* 0x000000000008781c */ /* 0x000fe80003f0f008 */
[----:B------:R-:W-:Y:S07]  /*4cb0*/  PLOP3.LUT P0, PT, P0, PT, PT, 0x8, 0x80 ;  /* 0x000000000080781c */ /* 0x000fee000070e170 */
[----:B------:R-:W-:Y:S11]  /*4cc0*/  @P2 FSETP.EQ.AND P0, PT, R49, RZ, PT ;  /* 0x000000ff3100220b */ /* 0x000ff60003f02000 */
[----:B------:R-:W-:Y:S02]  /*4cd0*/  @!UPT UIADD3 URZ, UPT, UPT, URZ, URZ, URZ ;  /* 0x000000fffffff290 */ /* 0x000fe4000fffe0ff */
.L_x_98:
[----:B------:R-:W-:Y:S01]  /*4ce0*/  ULEA UR15, UR13, UR6, 0x3 ;  /* 0x000000060d0f7291 */ /* 0x000fe2000f8e18ff */
[----:B------:R-:W-:Y:S02]  /*4cf0*/  SHF.L.U32 R9, R29, 0x1f, RZ ;  /* 0x0000001f1d097819 */ /* 0x000fe400000006ff */
[----:B------:R-:W-:Y:S04]  /*4d00*/  ELECT P4, URZ, PT ;  /* 0x0000000000ff782f */ /* 0x000fe80003880000 */
[----:B------:R-:W-:Y:S02]  /*4d10*/  PLOP3.LUT P4, PT, P0, P4, PT, 0xf2, 0x2f ;  /* 0x00000000002f781c */ /* 0x000fe40000789e72 */
[----:B------:R-:W4:Y:S11]  /*4d20*/  SYNCS.PHASECHK.TRANS64.TRYWAIT P2, [UR15+0xb8], R9 ;  /* 0x0000b809ff0075a7 */ /* 0x000f36000804110f */
[----:B-1----:R-:W-:Y:S05]  /*4d30*/  @!P4 IADD3 R8, P0, PT, R30, 0x580, RZ ;  /* 0x000005801e08c810 */ /* 0x002fea0007f1e0ff */
[----:B--2---:R-:W-:Y:S01]  /*4d40*/  @!P4 IMAD.X R2, RZ, RZ, R31, P0 ;  /* 0x000000ffff02c224 */ /* 0x004fe200000e061f */
[----:B----4-:R-:W-:Y:S07]  /*4d50*/  @!P2 BRA `(.L_x_99) ;  /* 0x0000003c006ca947 */ /* 0x010fee0003800000 */
.L_x_185:
[----:B------:R-:W2:Y:S01]  /*4d60*/  LDC.64 R12, c[0x0][0xb18] ;  /* 0x0002c600ff0c7b82 */ /* 0x000ea20000000a00 */
[----:B------:R-:W-:Y:S01]  /*4d70*/  @!P4 R2UR UR8, R2 ;  /* 0x000000000208c2ca */ /* 0x000fe200000e0000 */
[----:B------:R-:W-:Y:S01]  /*4d80*/  VOTEU.ALL UP2, P4 ;  /* 0x0000000000ff7886 */ /* 0x000fe20002040000 */
[----:B------:R-:W-:Y:S01]  /*4d90*/  @!P4 R2UR UR9, R8 ;  /* 0x000000000809c2ca */ /* 0x000fe200000e0000 */
[----:B------:R-:W-:Y:S01]  /*4da0*/  VOTEU.ALL UP1, P4 ;  /* 0x0000000000ff7886 */ /* 0x000fe20002020000 */
[----:B-1----:R-:W-:Y:S03]  /*4db0*/  @!P4 IMAD.MOV.U32 R0, RZ, RZ, 0x2000 ;  /* 0x00002000ff00c424 */ /* 0x002fe600078e00ff */
[----:B------:R-:W1:Y:S01]  /*4dc0*/  @!P1 LDC R2, c[0x0][0xb0c] ;  /* 0x0002c300ff029b82 */ /* 0x000e620000000800 */
[----:B------:R-:W-:Y:S01]  /*4dd0*/  UMOV UR20, 0x0 ;  /* 0x0000000000147882 */ /* 0x000fe20000000000 */
[----:B------:R-:W-:Y:S01]  /*4de0*/  UMOV UR21, 0x10000000 ;  /* 0x1000000000157882 */ /* 0x000fe20000000000 */
[----:B------:R-:W-:Y:S01]  /*4df0*/  UMOV UR12, UR36 ;  /* 0x00000024000c7c82 */ /* 0x000fe20008000000 */
[----:B------:R-:W-:Y:S01]  /*4e00*/  UIADD3 UR14, UPT, UPT, UR13, 0x1, URZ ;  /* 0x000000010d0e7890 */ /* 0x000fe2000fffe0ff */
[----:B------:R-:W-:Y:S01]  /*4e10*/  @P3 SHF.R.U32.HI R26, RZ, 0x10, R21 ;  /* 0x00000010ff1a3819 */ /* 0x000fe20000011615 */
[----:B------:R-:W-:Y:S02]  /*4e20*/  VIADD R28, R28, 0x1 ;  /* 0x000000011c1c7836 */ /* 0x000fe40000000000 */
[----:B------:R-:W-:Y:S01]  /*4e30*/  IMAD.U32 R9, RZ, RZ, UR8 ;  /* 0x00000008ff097e24 */ /* 0x000fe2000f8e00ff */
[----:B------:R-:W-:Y:S01]  /*4e40*/  @!UP2 ULEA UR8, UR13, UR6, 0xd ;  /* 0x000000060d08a291 */ /* 0x000fe2000f8e68ff */
[----:B------:R-:W-:Y:S01]  /*4e50*/  IMAD.U32 R8, RZ, RZ, UR9 ;  /* 0x00000009ff087e24 */ /* 0x000fe2000f8e00ff */
[----:B------:R-:W-:Y:S02]  /*4e60*/  UIADD3 UR9, UPT, UPT, UR15, 0xa0, URZ ;  /* 0x000000a00f097890 */ /* 0x000fe4000fffe0ff */
[----:B------:R-:W-:Y:S01]  /*4e70*/  @!P4 R2UR UR19, R9 ;  /* 0x000000000913c2ca */ /* 0x000fe200000e0000 */
[----:B------:R-:W-:Y:S01]  /*4e80*/  @!UP2 UIADD3 UR8, UPT, UPT, UR8, 0x200, URZ ;  /* 0x000002000808a890 */ /* 0x000fe2000fffe0ff */
[----:B------:R-:W-:Y:S01]  /*4e90*/  @!P4 R2UR UR18, R8 ;  /* 0x000000000812c2ca */ /* 0x000fe200000e0000 */
[----:B------:R-:W-:Y:S01]  /*4ea0*/  UISETP.NE.AND UP5, UPT, UR14, 0x3, UPT ;  /* 0x000000030e00788c */ /* 0x000fe2000bfa5270 */
[----:B------:R-:W4:Y:S01]  /*4eb0*/  LDC.64 R8, c[0x0][0xb10] ;  /* 0x0002c400ff087b82 */ /* 0x000f220000000a00 */
[----:B------:R-:W-:Y:S02]  /*4ec0*/  UPRMT UR16, UR37, 0x654, UR9 ;  /* 0x0000065425107896 */ /* 0x000fe40008000009 */
[----:B------:R-:W-:Y:S02]  /*4ed0*/  USEL UR17, URZ, 0x1, UP5 ;  /* 0x00000001ff117887 */ /* 0x000fe4000a800000 */
[----:B------:R-:W-:Y:S04]  /*4ee0*/  USEL UR14, UR14, URZ, UP5 ;  /* 0x000000ff0e0e7287 */ /* 0x000fe8000a800000 */
[----:B------:R-:W-:Y:S01]  /*4ef0*/  ULEA UR13, UR14, UR6, 0x3 ;  /* 0x000000060e0d7291 */ /* 0x000fe2000f8e18ff */
[----:B------:R-:W-:Y:S01]  /*4f00*/  LOP3.LUT R29, R29, UR17, RZ, 0x3c, !PT ;  /* 0x000000111d1d7c12 */ /* 0x000fe2000f8e3cff */
[----:B------:R1:W-:Y:S01]  /*4f10*/  @!UP1 UTMALDG.3D [UR8], [UR18], desc[UR20] ;  /* 0x00001408120095b4 */ /* 0x0003e20008011000 */
[----:B------:R5:W-:Y:S02]  /*4f20*/  @!P4 SYNCS.ARRIVE.TRANS64.RED.A0TR RZ, [UR15+0xa0], R0 ;  /* 0x0000a000ffffc9a7 */ /* 0x000be4000830040f */
[----:B------:R-:W-:Y:S01]  /*4f30*/  SHF.L.U32 R14, R29, 0x1f, RZ ;  /* 0x0000001f1d0e7819 */ /* 0x000fe200000006ff */
[C---:B----4-:R-:W-:Y:S01]  /*4f40*/  @!P1 IMAD.HI.U32 R8, R11.reuse, R8, RZ ;  /* 0x000000080b089227 */ /* 0x050fe200078e00ff */
[----:B--2---:R-:W-:Y:S02]  /*4f50*/  @!P1 ISETP.NE.AND P0, PT, R12, 0x1, PT ;  /* 0x000000010c00980c */ /* 0x004fe40003f05270 */
[----:B-1----:R-:W-:Y:S01]  /*4f60*/  @!P1 ISETP.NE.AND P2, PT, R2, 0x1, PT ;  /* 0x000000010200980c */ /* 0x002fe20003f45270 */
[----:B------:R-:W-:Y:S01]  /*4f70*/  SYNCS.ARRIVE.TRANS64.RED.A1T0 RZ, [UR16], RZ ;  /* 0x000000ffffff79a7 */ /* 0x000fe20008100410 */
[C---:B------:R-:W-:Y:S01]  /*4f80*/  @!P1 IMAD.HI.U32 R13, R10.reuse, R13, RZ ;  /* 0x0000000d0a0d9227 */ /* 0x040fe200078e00ff */
[----:B------:R-:W-:Y:S04]  /*4f90*/  @!P1 SHF.R.U32.HI R8, RZ, R9, R8 ;  /* 0x00000009ff089219 */ /* 0x000fe80000011608 */
[----:B------:R-:W-:Y:S01]  /*4fa0*/  @!P1 SEL R8, R11, R8, !P2 ;  /* 0x000000080b089207 */ /* 0x000fe20005000000 */
[----:B------:R-:W1:Y:S01]  /*4fb0*/  SYNCS.PHASECHK.TRANS64.TRYWAIT P5, [UR13+0xb8], R14 ;  /* 0x0000b80eff0075a7 */ /* 0x000e6200080a110d */
[----:B-----5:R-:W2:Y:S02]  /*4fc0*/  @!P1 LDC R0, c[0x0][0xb20] ;  /* 0x0002c800ff009b82 */ /* 0x020ea40000000800 */
[----:B--2---:R-:W-:Y:S04]  /*4fd0*/  @!P1 SHF.R.U32.HI R0, RZ, R0, R13 ;  /* 0x00000000ff009219 */ /* 0x004fe8000001160d */
[----:B------:R-:W-:Y:S05]  /*4fe0*/  @!P1 SEL R9, R10, R0, !P0 ;  /* 0x000000000a099207 */ /* 0x000fea0004000000 */
[----:B------:R-:W-:Y:S02]  /*4ff0*/  @!P1 IMAD.IADD R0, R9, 0x1, -R8 ;  /* 0x0000000109009824 */ /* 0x000fe400078e0a08 */
[----:B------:R-:W-:Y:S02]  /*5000*/  @!P1 IMAD.IADD R8, R8, 0x1, -R9 ;  /* 0x0000000108089824 */ /* 0x000fe400078e0a09 */
[----:B------:R-:W-:Y:S02]  /*5010*/  @!P1 IMAD R11, R0, R2, R11 ;  /* 0x00000002000b9224 */ /* 0x000fe400078e020b */
[----:B------:R-:W-:Y:S01]  /*5020*/  @!P1 IMAD R10, R8, R12, R10 ;  /* 0x0000000c080a9224 */ /* 0x000fe200078e020a */
[----:B-1----:R-:W-:Y:S06]  /*5030*/  @!P5 BRA `(.L_x_100) ;  /* 0x0000003800ccd947 */ /* 0x002fec0003800000 */
.L_x_187:
[----:B------:R-:W-:Y:S01]  /*5040*/  @!P4 IADD3 R2, P0, PT, R30, 0x580, RZ ;  /* 0x000005801e02c810 */ /* 0x000fe20007f1e0ff */
[----:B------:R-:W-:Y:S01]  /*5050*/  UMOV UR18, 0x0 ;  /* 0x0000000000127882 */ /* 0x000fe20000000000 */
[----:B------:R-:W-:Y:S01]  /*5060*/  UMOV UR19, 0x10000000 ;  /* 0x1000000000137882 */ /* 0x000fe20000000000 */
[----:B------:R-:W-:Y:S01]  /*5070*/  VOTEU.ALL UP1, P4 ;  /* 0x0000000000ff7886 */ /* 0x000fe20002020000 */
[----:B------:R-:W-:Y:S01]  /*5080*/  @!P4 R2UR UR9, R2 ;  /* 0x000000000209c2ca */ /* 0x000fe200000e0000 */
[----:B-1----:R-:W-:Y:S01]  /*5090*/  @!P4 IMAD.X R0, RZ, RZ, R31, P0 ;  /* 0x000000ffff00c224 */ /* 0x002fe200000e061f */
[----:B------:R-:W-:Y:S01]  /*50a0*/  UMOV UR12, UR36 ;  /* 0x00000024000c7c82 */ /* 0x000fe20008000000 */
[----:B------:R-:W-:Y:S01]  /*50b0*/  @P3 R2UR UR36, R26 ;  /* 0x000000001a2432ca */ /* 0x000fe200000e0000 */
[----:B------:R-:W-:Y:S01]  /*50c0*/  @!UP1 ULEA UR15, UR14, UR6, 0xd ;  /* 0x000000060e0f9291 */ /* 0x000fe2000f8e68ff */
[----:B------:R-:W-:Y:S01]  /*50d0*/  ISETP.NE.AND P0, PT, R28, 0x2, PT ;  /* 0x000000021c00780c */ /* 0x000fe20003f05270 */
[----:B------:R-:W-:Y:S01]  /*50e0*/  @!UP1 UIADD3 UR10, UPT, UPT, UR10, 0x20, URZ ;  /* 0x000000200a0a9890 */ /* 0x000fe2000fffe0ff */
[----:B------:R-:W-:Y:S01]  /*50f0*/  @!P4 R2UR UR8, R0 ;  /* 0x000000000008c2ca */ /* 0x000fe200000e0000 */
[----:B------:R-:W-:Y:S01]  /*5100*/  IMAD.IADD R15, R10, 0x1, R90 ;  /* 0x000000010a0f7824 */ /* 0x000fe200078e025a */
[----:B------:R-:W-:Y:S01]  /*5110*/  SEL R0, RZ, 0x1, P0 ;  /* 0x00000001ff007807 */ /* 0x000fe20000000000 */
[----:B------:R-:W-:Y:S01]  /*5120*/  IMAD.IADD R14, R11, 0x1, R91 ;  /* 0x000000010b0e7824 */ /* 0x000fe200078e025b */
[----:B------:R-:W-:Y:S02]  /*5130*/  SEL R28, R28, RZ, P0 ;  /* 0x000000ff1c1c7207 */ /* 0x000fe40000000000 */
[----:B------:R-:W-:Y:S01]  /*5140*/  IMAD.U32 R8, RZ, RZ, UR9 ;  /* 0x00000009ff087e24 */ /* 0x000fe2000f8e00ff */
[----:B------:R-:W-:Y:S01]  /*5150*/  UIADD3 UR9, UPT, UPT, UR13, 0xa0, URZ ;  /* 0x000000a00d097890 */ /* 0x000fe2000fffe0ff */
[----:B------:R-:W-:Y:S03]  /*5160*/  LOP3.LUT R27, R27, R0, RZ, 0x3c, !PT ;  /* 0x000000001b1b7212 */ /* 0x000fe600078e3cff */
[----:B------:R-:W-:Y:S02]  /*5170*/  @!P4 R2UR UR16, R8 ;  /* 0x000000000810c2ca */ /* 0x000fe400000e0000 */
[----:B------:R-:W-:Y:S01]  /*5180*/  IMAD.U32 R9, RZ, RZ, UR8 ;  /* 0x00000008ff097e24 */ /* 0x000fe2000f8e00ff */
[----:B------:R-:W-:Y:S01]  /*5190*/  @!UP1 UIADD3 UR8, UPT, UPT, UR15, 0x200, URZ ;  /* 0x000002000f089890 */ /* 0x000fe2000fffe0ff */
[----:B------:R-:W-:Y:S01]  /*51a0*/  VOTEU.ALL UP1, P4 ;  /* 0x0000000000ff7886 */ /* 0x000fe20002020000 */
[----:B------:R-:W-:Y:S02]  /*51b0*/  UPRMT UR15, UR37, 0x654, UR9 ;  /* 0x00000654250f7896 */ /* 0x000fe40008000009 */
[----:B------:R-:W-:Y:S11]  /*51c0*/  @!P4 R2UR UR17, R9 ;  /* 0x000000000911c2ca */ /* 0x000ff600000e0000 */
[----:B------:R-:W-:Y:S02]  /*51d0*/  @!UPT UIADD3 URZ, UPT, UPT, URZ, URZ, URZ ;  /* 0x000000fffffff290 */ /* 0x000fe4000fffe0ff */
[----:B------:R2:W-:Y:S01]  /*51e0*/  @!UP1 UTMALDG.3D [UR8], [UR16], desc[UR18] ;  /* 0x00001208100095b4 */ /* 0x0005e20008011000 */
[----:B------:R2:W-:Y:S01]  /*51f0*/  @!P4 SYNCS.ARRIVE.TRANS64.RED.A0TR RZ, [UR13+0xa0], R25 ;  /* 0x0000a019ffffc9a7 */ /* 0x0005e2000830040d */
[----:B------:R-:W-:Y:S04]  /*5200*/  UIADD3 UR13, UPT, UPT, UR14, 0x1, URZ ;  /* 0x000000010e0d7890 */ /* 0x000fe8000fffe0ff */
[----:B------:R-:W-:Y:S04]  /*5210*/  UISETP.NE.AND UP1, UPT, UR13, 0x3, UPT ;  /* 0x000000030d00788c */ /* 0x000fe8000bf25270 */
[----:B------:R-:W-:Y:S02]  /*5220*/  USEL UR14, URZ, 0x1, UP1 ;  /* 0x00000001ff0e7887 */ /* 0x000fe40008800000 */
[----:B------:R-:W-:Y:S02]  /*5230*/  USEL UR13, UR13, URZ, UP1 ;  /* 0x000000ff0d0d7287 */ /* 0x000fe40008800000 */
[----:B------:R-:W-:Y:S02]  /*5240*/  UPLOP3.LUT UP1, UPT, UPT, UPT, UPT, 0x80, 0x8 ;  /* 0x000000000008789c */ /* 0x000fe40003f2f070 */
[----:B------:R-:W-:Y:S01]  /*5250*/  LOP3.LUT R29, R29, UR14, RZ, 0x3c, !PT ;  /* 0x0000000e1d1d7c12 */ /* 0x000fe2000f8e3cff */
[----:B------:R-:W-:Y:S01]  /*5260*/  SYNCS.ARRIVE.TRANS64.RED.A1T0 RZ, [UR15], RZ ;  /* 0x000000ffffff79a7 */ /* 0x000fe2000810040f */
[----:B------:R-:W-:Y:S07]  /*5270*/  @P3 BRA `(.L_x_101) ;  /* 0xfffffff4001c3947 */ /* 0x000fee000383ffff */
[----:B------:R-:W-:Y:S01]  /*5280*/  UIADD3 UR6, UPT, UPT, UR6, 0xb8, URZ ;  /* 0x000000b806067890 */ /* 0x000fe2000fffe0ff */
[----:B------:R-:W-:-:S03]  /*5290*/  SHF.L.U32 R2, R29, 0x1f, RZ ;  /* 0x0000001f1d027819 */ /* 0x000fc600000006ff */
[----:B------:R-:W-:-:S09]  /*52a0*/  ULEA UR4, UR13, UR6, 0x3 ;  /* 0x000000060d047291 */ /* 0x000fd2000f8e18ff */
[----:B------:R-:W1:Y:S02]  /*52b0*/  SYNCS.PHASECHK.TRANS64.TRYWAIT P0, [UR4], R2 ;  /* 0x00000002ff0075a7 */ /* 0x000e640008001104 */
[----:B-1----:R-:W-:Y:S05]  /*52c0*/  @!P0 BRA `(.L_x_102) ;  /* 0x0000003800408947 */ /* 0x002fea0003800000 */
.L_x_189:
        /* <DEDUP_REMOVED lines=9> */
.L_x_191:
[----:B------:R-:W-:-:S04]  /*5360*/  UIADD3 UR5, UPT, UPT, UR5, 0x1, URZ ;  /* 0x0000000105057890 */ /* 0x000fc8000fffe0ff */
[----:B------:R-:W-:-:S04]  /*5370*/  UISETP.NE.AND UP0, UPT, UR5, 0x3, UPT ;  /* 0x000000030500788c */ /* 0x000fc8000bf05270 */
[----:B------:R-:W-:Y:S02]  /*5380*/  USEL UR4, URZ, 0x1, UP0 ;  /* 0x00000001ff047887 */ /* 0x000fe40008000000 */
[----:B------:R-:W-:-:S04]  /*5390*/  USEL UR5, UR5, URZ, UP0 ;  /* 0x000000ff05057287 */ /* 0x000fc80008000000 */
[----:B------:R-:W-:Y:S01]  /*53a0*/  ULEA UR5, UR5, UR6, 0x3 ;  /* 0x0000000605057291 */ /* 0x000fe2000f8e18ff */
[----:B-1----:R-:W-:-:S04]  /*53b0*/  LOP3.LUT R2, R29, UR4, RZ, 0x3c, !PT ;  /* 0x000000041d027c12 */ /* 0x002fc8000f8e3cff */
[----:B------:R-:W-:Y:S01]  /*53c0*/  SHF.L.U32 R2, R2, 0x1f, RZ ;  /* 0x0000001f02027819 */ /* 0x000fe200000006ff */
[----:B------:R-:W-:-:S07]  /*53d0*/  IMAD.U32 R0, RZ, RZ, UR5 ;  /* 0x00000005ff007e24 */ /* 0x000fce000f8e00ff */
.L_x_104:
[----:B-1----:R1:W4:Y:S02]  /*53e0*/  SYNCS.PHASECHK.TRANS64.TRYWAIT P0, [R0+URZ], R2 ;  /* 0x00000002000075a7 */ /* 0x00232400080011ff */
[----:B----4-:R-:W-:Y:S05]  /*53f0*/  @!P0 NANOSLEEP.SYNCS 0x989680 ;  /* 0x009896800000895d */ /* 0x010fea0003900000 */
[----:B------:R-:W4:Y:S02]  /*5400*/  @!P0 SYNCS.PHASECHK.TRANS64 P0, [R0+URZ], R2 ;  /* 0x00000002000085a7 */ /* 0x000f2400080010ff */
[----:B--2-4-:R-:W-:Y:S05]  /*5410*/  @P0 EXIT ;  /* 0x000000000000094d */ /* 0x014fea0003800000 */
[----:B------:R-:W-:Y:S05]  /*5420*/  BRA `(.L_x_104) ;  /* 0xfffffffc00ec7947 */ /* 0x000fea000383ffff */
.L_x_92:
[----:B------:R-:W-:-:S06]  /*5430*/  UISETP.GE.AND UP1, UPT, UR10, 0x4, UPT ;  /* 0x000000040a00788c */ /* 0x000fcc000bf26270 */
[----:B------:R-:W-:-:S13]  /*5440*/  PLOP3.LUT P0, PT, PT, PT, UP1, 0x80, 0x8 ;  /* 0x000000000008781c */ /* 0x000fda0003f0f018 */
[----:B------:R-:W-:Y:S05]  /*5450*/  @!P0 EXIT ;  /* 0x000000000000894d */ /* 0x000fea0003800000 */
[----:B------:R-:W-:Y:S01]  /*5460*/  BAR.SYNC.DEFER_BLOCKING 0x6, 0xa0 ;  /* 0x0182800000007b1d */ /* 0x000fe20000010000 */
[C---:B------:R-:W-:Y:S01]  /*5470*/  IMAD.SHL.U32 R2, R97.reuse, 0x20, RZ ;  /* 0x0000002061027824 */ /* 0x040fe200078e00ff */
[C---:B------:R-:W-:Y:S01]  /*5480*/  LOP3.LUT R98, R97.reuse, 0x2, RZ, 0xc0, !PT ;  /* 0x0000000261627812 */ /* 0x040fe200078ec0ff */
[C---:B------:R-:W-:Y:S01]  /*5490*/  IMAD.SHL.U32 R103, R97.reuse, 0x4, RZ ;  /* 0x0000000461677824 */ /* 0x040fe200078e00ff */
[C---:B------:R-:W-:Y:S01]  /*54a0*/  LOP3.LUT R104, R97.reuse, 0x60, RZ, 0xc0, !PT ;  /* 0x0000006061687812 */ /* 0x040fe200078ec0ff */
[C---:B------:R-:W-:Y:S01]  /*54b0*/  IMAD.U32 R46, R97.reuse, 0x10000, RZ ;  /* 0x00010000612e7824 */ /* 0x040fe200078e00ff */
[----:B------:R-:W-:Y:S02]  /*54c0*/  UMOV UR48, 0x400 ;  /* 0x0000040000307882 */ /* 0x000fe40000000000 */
[----:B------:R-:W1:Y:S01]  /*54d0*/  LDC R95, c[0x0][0x370] ;  /* 0x0000dc00ff5f7b82 */ /* 0x000e620000000800 */
[----:B------:R-:W-:Y:S01]  /*54e0*/  ULEA UR48, UR37, UR48, 0x18 ;  /* 0x0000003025307291 */ /* 0x000fe2000f8ec0ff */
[----:B------:R-:W-:Y:S01]  /*54f0*/  LOP3.LUT R3, R2, 0xc0, RZ, 0xc0, !PT ;  /* 0x000000c002037812 */ /* 0x000fe200078ec0ff */
[----:B------:R-:W-:Y:S01]  /*5500*/  IMAD.MOV.U32 R45, RZ, RZ, RZ ;  /* 0x000000ffff2d7224 */ /* 0x000fe200078e00ff */
[----:B------:R-:W-:Y:S01]  /*5510*/  LOP3.LUT R97, R97, 0x4, RZ, 0xc0, !PT ;  /* 0x0000000461617812 */ /* 0x000fe200078ec0ff */
[----:B------:R-:W-:Y:S01]  /*5520*/  UIADD3 UR52, UPT, UPT, UR48, 0x200, URZ ;  /* 0x0000020030347890 */ /* 0x000fe2000fffe0ff */
[----:B------:R-:W-:-:S02]  /*5530*/  LOP3.LUT R103, R3, 0x18, R103, 0xf8, !PT ;  /* 0x0000001803677812 */ /* 0x000fc400078ef867 */
[----:B------:R-:W-:Y:S01]  /*5540*/  CS2R R100, SRZ ;  /* 0x0000000000647805 */ /* 0x000fe2000001ff00 */
[----:B------:R-:W2:Y:S01]  /*5550*/  LDC R42, c[0x0][0xb0c] ;  /* 0x0002c300ff2a7b82 */ /* 0x000ea20000000800 */
[----:B------:R-:W-:Y:S01]  /*5560*/  LOP3.LUT R46, R46, 0x600000, RZ, 0xc0, !PT ;  /* 0x006000002e2e7812 */ /* 0x000fe200078ec0ff */
[----:B------:R-:W-:Y:S01]  /*5570*/  IMAD.MOV.U32 R108, RZ, RZ, RZ ;  /* 0x000000ffff6c7224 */ /* 0x000fe200078e00ff */
[----:B------:R-:W-:Y:S01]  /*5580*/  IADD3 R102, PT, PT, -R97, 0x2, RZ ;  /* 0x0000000261667810 */ /* 0x000fe20007ffe1ff */
[----:B------:R-:W-:Y:S01]  /*5590*/  IMAD.MOV R98, RZ, RZ, -R98 ;  /* 0x000000ffff627224 */ /* 0x000fe200078e0a62 */
[----:B------:R-:W-:Y:S01]  /*55a0*/  LOP3.LUT R103, R103, 0xf20, R2, 0xf8, !PT ;  /* 0x00000f2067677812 */ /* 0x000fe200078ef802 */
[----:B------:R-:W-:Y:S01]  /*55b0*/  IMAD.MOV R97, RZ, RZ, -R97 ;  /* 0x000000ffff617224 */ /* 0x000fe200078e0a61 */
[----:B------:R-:W3:Y:S01]  /*55c0*/  LDCU.64 UR54, c[0x0][0x348] ;  /* 0x00006900ff3677ac */ /* 0x000ee20008000a00 */
[----:B------:R-:W4:Y:S01]  /*55d0*/  LDC R93, c[0x0][0xb20] ;  /* 0x0002c800ff5d7b82 */ /* 0x000f220000000800 */
[----:B------:R-:W3:Y:S01]  /*55e0*/  LDS R0, [UR48+0x190] ;  /* 0x00019030ff007984 */ /* 0x000ee20008000800 */
[----:B------:R-:W-:Y:S01]  /*55f0*/  IMAD.SHL.U32 R102, R102, 0x10, RZ ;  /* 0x0000001066667824 */ /* 0x000fe200078e00ff */
[----:B------:R-:W-:Y:S01]  /*5600*/  LEA R103, R103, UR52, 0x1 ;  /* 0x0000003467677c11 */ /* 0x000fe2000f8e08ff */
[----:B------:R-:W-:Y:S01]  /*5610*/  UMOV UR51, 0x1 ;  /* 0x0000000100337882 */ /* 0x000fe20000000000 */
[----:B------:R-:W-:Y:S01]  /*5620*/  UMOV UR56, URZ ;  /* 0x000000ff00387c82 */ /* 0x000fe20008000000 */
[----:B------:R-:W1:Y:S02]  /*5630*/  LDCU.64 UR38, c[0x0][0x888] ;  /* 0x00011100ff2677ac */ /* 0x000e640008000a00 */
[----:B------:R-:W1:Y:S01]  /*5640*/  LDC R41, c[0x0][0xb30] ;  /* 0x0002cc00ff297b82 */ /* 0x000e620000000800 */
[----:B------:R-:W1:Y:S01]  /*5650*/  LDCU.64 UR44, c[0x0][0x890] ;  /* 0x00011200ff2c77ac */ /* 0x000e620008000a00 */
[----:B------:R-:W-:Y:S01]  /*5660*/  UMOV UR50, URZ ;  /* 0x000000ff00327c82 */ /* 0x000fe20008000000 */
[----:B------:R-:W-:-:S05]  /*5670*/  UMOV UR49, URZ ;  /* 0x000000ff00317c82 */ /* 0x000fca0008000000 */
[----:B------:R-:W1:Y:S08]  /*5680*/  LDC.64 R88, c[0x0][0xb10] ;  /* 0x0002c400ff587b82 */ /* 0x000e700000000a00 */
[----:B------:R-:W1:Y:S08]  /*5690*/  LDC.64 R38, c[0x0][0xb18] ;  /* 0x0002c600ff267b82 */ /* 0x000e700000000a00 */
[----:B------:R-:W1:Y:S08]  /*56a0*/  LDC.64 R36, c[0x0][0xb28] ;  /* 0x0002ca00ff247b82 */ /* 0x000e700000000a00 */
[----:B------:R-:W1:Y:S01]  /*56b0*/  LDC.64 R86, c[0x0][0x8b0] ;  /* 0x00022c00ff567b82 */ /* 0x000e620000000a00 */
[----:B---3--:R-:W-:-:S07]  /*56c0*/  IMAD.IADD R46, R0, 0x1, R46 ;  /* 0x00000001002e7824 */ /* 0x008fce00078e022e */
[----:B------:R-:W3:Y:S08]  /*56d0*/  LDC.64 R84, c[0x0][0x8a8] ;  /* 0x00022a00ff547b82 */ /* 0x000ef00000000a00 */
[----:B--2-4-:R-:W1:Y:S02]  /*56e0*/  LDC R94, c[0x0][0x374] ;  /* 0x0000dd00ff5e7b82 */ /* 0x014e640000000800 */
.L_x_135:
[----:B------:R-:W-:Y:S02]  /*56f0*/  LEA R0, R108, UR48, 0x3 ;  /* 0x000000306c007c11 */ /* 0x000fe4000f8e18ff */
[----:B------:R-:W-:Y:S02]  /*5700*/  SHF.L.U32 R2, R100, 0x1f, RZ ;  /* 0x0000001f64027819 */ /* 0x000fe400000006ff */
[----:B------:R-:W-:Y:S02]  /*5710*/  LEA R16, R108, UR48, 0x4 ;  /* 0x000000306c107c11 */ /* 0x000fe4000f8e20ff */
[----:B------:R-:W2:Y:S02]  /*5720*/  SYNCS.PHASECHK.TRANS64.TRYWAIT P0, [R0+URZ+0xe0], R2 ;  /* 0x0000e002000075a7 */ /* 0x000ea400080011ff */
[----:B--2---:R-:W-:Y:S05]  /*5730*/  @!P0 BRA `(.L_x_105) ;  /* 0x0000003400548947 */ /* 0x004fea0003800000 */
.L_x_192:
[----:B------:R-:W4:Y:S01]  /*5740*/  LDC.64 R10, c[0x0][0xb10] ;  /* 0x0002c400ff0a7b82 */ /* 0x000f220000000a00 */
[----:B------:R-:W3:Y:S01]  /*5750*/  LDS.128 R16, [R16+0x170] ;  /* 0x0001700010107984 */ /* 0x000ee20000000c00 */
[----:B-1----:R-:W-:Y:S01]  /*5760*/  ISETP.NE.AND P1, PT, R41, 0x1, PT ;  /* 0x000000012900780c */ /* 0x002fe20003f25270 */
[----:B--2---:R-:W-:Y:S01]  /*5770*/  VIADD R0, R0, 0xf0 ;  /* 0x000000f000007836 */ /* 0x004fe20000000000 */
[----:B------:R-:W-:Y:S04]  /*5780*/  ISETP.GE.AND P0, PT, R40, 0x1, PT ;  /* 0x000000012800780c */ /* 0x000fe80003f06270 */
[----:B------:R-:W1:Y:S01]  /*5790*/  LDC.64 R8, c[0x0][0xb18] ;  /* 0x0002c600ff087b82 */ /* 0x000e620000000a00 */
[----:B------:R-:W-:Y:S01]  /*57a0*/  PRMT R0, RZ, 0x654, R0 ;  /* 0x00000654ff007816 */ /* 0x000fe20000000000 */
[----:B------:R-:W-:Y:S01]  /*57b0*/  @!PT LDS RZ, [RZ] ;  /* 0x00000000fffff984 */ /* 0x000fe20000000800 */
[----:B------:R-:W-:Y:S01]  /*57c0*/  @!PT LDS RZ, [RZ] ;  /* 0x00000000fffff984 */ /* 0x000fe20000000800 */
[----:B------:R-:W-:Y:S01]  /*57d0*/  @!PT LDS RZ, [RZ] ;  /* 0x00000000fffff984 */ /* 0x000fe20000000800 */
[----:B------:R-:W-:Y:S01]  /*57e0*/  @!PT LDS RZ, [RZ] ;  /* 0x00000000fffff984 */ /* 0x000fe20000000800 */
[----:B------:R2:W-:Y:S06]  /*57f0*/  MEMBAR.ALL.CTA ;  /* 0x0000000000007992 */ /* 0x0005ec0000008000 */
[----:B--2---:R-:W2:Y:S01]  /*5800*/  FENCE.VIEW.ASYNC.S ;  /* 0x00000000000073c6 */ /* 0x004ea20000000000 */
[----:B------:R-:W1:Y:S08]  /*5810*/  @!P1 LDC R12, c[0x0][0xb20] ;  /* 0x0002c800ff0c9b82 */ /* 0x000e700000000800 */
[----:B------:R-:W1:Y:S01]  /*5820*/  @!P1 LDC R7, c[0x0][0xb0c] ;  /* 0x0002c300ff079b82 */ /* 0x000e620000000800 */
[----:B--2---:R2:W-:Y:S01]  /*5830*/  SYNCS.ARRIVE.TRANS64.RED.A1T0 RZ, [R0+URZ], RZ ;  /* 0x000000ff00ff79a7 */ /* 0x0045e200081004ff */
[----:B---3--:R-:W-:Y:S04]  /*5840*/  LOP3.LUT P4, RZ, R18, 0x1, RZ, 0xc0, !PT ;  /* 0x0000000112ff7812 */ /* 0x008fe8000788c0ff */
[----:B------:R-:W-:Y:S09]  /*5850*/  P2R R105, PR, RZ, 0x10 ;  /* 0x00000010ff697803 */ /* 0x000ff20000000000 */
[----:B------:R-:W-:Y:S02]  /*5860*/  @P4 MOV R44, R16 ;  /* 0x00000010002c4202 */ /* 0x000fe40000000f00 */
[----:B------:R-:W-:Y:S01]  /*5870*/  @P4 LOP3.LUT R43, R17, 0xffff, RZ, 0xc0, !PT ;  /* 0x0000ffff112b4812 */ /* 0x000fe200078ec0ff */
[----:B--2-4-:R-:W-:Y:S06]  /*5880*/  @!P0 BRA `(.L_x_106) ;  /* 0x0000000000a48947 */ /* 0x014fec0003800000 */
[----:B------:R-:W-:Y:S01]  /*5890*/  IMAD.HI.U32 R0, R94, R39, RZ ;  /* 0x000000275e007227 */ /* 0x000fe200078e00ff */
[----:B------:R-:W-:Y:S02]  /*58a0*/  ISETP.NE.AND P0, PT, R38, 0x1, PT ;  /* 0x000000012600780c */ /* 0x000fe40003f05270 */
[----:B------:R-:W-:Y:S01]  /*58b0*/  ISETP.NE.AND P2, PT, R40, 0x1, PT ;  /* 0x000000012800780c */ /* 0x000fe20003f45270 */
[----:B------:R-:W-:Y:S01]  /*58c0*/  IMAD.HI.U32 R4, R95, R88, RZ ;  /* 0x000000585f047227 */ /* 0x000fe200078e00ff */
[----:B------:R-:W-:Y:S02]  /*58d0*/  SHF.R.U32.HI R0, RZ, R93, R0 ;  /* 0x0000005dff007219 */ /* 0x000fe40000011600 */
[----:B------:R-:W-:Y:S01]  /*58e0*/  ISETP.NE.AND P3, PT, R42, 0x1, PT ;  /* 0x000000012a00780c */ /* 0x000fe20003f65270 */
[----:B------:R-:W-:Y:S01]  /*58f0*/  IMAD.HI.U32 R6, R43, R39, RZ ;  /* 0x000000272b067227 */ /* 0x000fe200078e00ff */
[-C--:B------:R-:W-:Y:S02]  /*5900*/  SHF.R.U32.HI R4, RZ, R89.reuse, R4 ;  /* 0x00000059ff047219 */ /* 0x080fe40000011604 */
[----:B------:R-:W-:Y:S01]  /*5910*/  SEL R0, R94, R0, !P0 ;  /* 0x000000005e007207 */ /* 0x000fe20004000000 */
[----:B------:R-:W-:Y:S01]  /*5920*/  IMAD.HI.U32 R5, R44, R88, RZ ;  /* 0x000000582c057227 */ /* 0x000fe200078e00ff */
[----:B------:R-:W-:Y:S03]  /*5930*/  SEL R4, R95, R4, !P3 ;  /* 0x000000045f047207 */ /* 0x000fe60005800000 */
[-C--:B------:R-:W-:Y:S01]  /*5940*/  IMAD.HI.U32 R3, R0, R36.reuse, RZ ;  /* 0x0000002400037227 */ /* 0x080fe200078e00ff */
[----:B------:R-:W-:Y:S03]  /*5950*/  SHF.R.U32.HI R5, RZ, R89, R5 ;  /* 0x00000059ff057219 */ /* 0x000fe60000011605 */
[----:B------:R-:W-:Y:S01]  /*5960*/  IMAD.HI.U32 R2, R4, R36, RZ ;  /* 0x0000002404027227 */ /* 0x000fe200078e00ff */
[----:B------:R-:W-:Y:S02]  /*5970*/  @P2 SHF.R.U32.HI R0, RZ, R37, R3 ;  /* 0x00000025ff002219 */ /* 0x000fe40000011603 */
[----:B------:R-:W-:Y:S02]  /*5980*/  SHF.R.U32.HI R3, RZ, R93, R6 ;  /* 0x0000005dff037219 */ /* 0x000fe40000011606 */
[----:B------:R-:W-:Y:S01]  /*5990*/  @P2 SHF.R.U32.HI R4, RZ, R37, R2 ;  /* 0x00000025ff042219 */ /* 0x000fe20000011602 */
[----:B------:R-:W-:Y:S01]  /*59a0*/  IMAD R0, R40, R0, RZ ;  /* 0x0000000028007224 */ /* 0x000fe200078e02ff */
[----:B------:R-:W-:Y:S02]  /*59b0*/  SEL R3, R43, R3, !P0 ;  /* 0x000000032b037207 */ /* 0x000fe40004000000 */
[----:B------:R-:W-:Y:S01]  /*59c0*/  SEL R2, R44, R5, !P3 ;  /* 0x000000052c027207 */ /* 0x000fe20005800000 */
[----:B------:R-:W-:Y:S01]  /*59d0*/  IMAD R5, R40, R4, RZ ;  /* 0x0000000428057224 */ /* 0x000fe200078e02ff */
[C---:B------:R-:W-:Y:S01]  /*59e0*/  ISETP.GE.AND P0, PT, R3.reuse, R0, PT ;  /* 0x000000000300720c */ /* 0x040fe20003f06270 */
[C---:B------:R-:W-:Y:S03]  /*59f0*/  IMAD.HI.U32 R0, R3.reuse, R36, RZ ;  /* 0x0000002403007227 */ /* 0x040fe600078e00ff */
[C---:B------:R-:W-:Y:S02]  /*5a00*/  ISETP.GE.OR P0, PT, R2.reuse, R5, P0 ;  /* 0x000000050200720c */ /* 0x040fe40000706670 */
[----:B------:R-:W-:Y:S04]  /*5a10*/  SHF.R.U32.HI R0, RZ, R37, R0 ;  /* 0x00000025ff007219 */ /* 0x000fe80000011600 */
[C---:B------:R-:W-:Y:S05]  /*5a20*/  SEL R6, R3.reuse, R0, !P2 ;  /* 0x0000000003067207 */ /* 0x040fea0005000000 */
        /* <DEDUP_REMOVED lines=14> */
[----:B------:R-:W-:Y:S07]  /*5b10*/  IMAD R43, R3, R38, R43 ;  /* 0x00000026032b7224 */ /* 0x000fee00078e022b */
.L_x_106:
[----:B-1----:R-:W-:Y:S01]  /*5b20*/  @!P1 ISETP.NE.AND P0, PT, R8, 0x1, PT ;  /* 0x000000010800980c */ /* 0x002fe20003f05270 */
[----:B------:R-:W-:Y:S01]  /*5b30*/  @!P1 IMAD.HI.U32 R0, R44, R10, RZ ;  /* 0x0000000a2c009227 */ /* 0x000fe200078e00ff */
[----:B------:R-:W-:Y:S01]  /*5b40*/  @!P1 ISETP.NE.AND P2, PT, R7, 0x1, PT ;  /* 0x000000010700980c */ /* 0x000fe20003f45270 */
[----:B------:R-:W-:Y:S01]  /*5b50*/  ULOP3.LUT UP0, URZ, UR52, 0x1b0, URZ, 0xc0, !UPT ;  /* 0x000001b034ff7892 */ /* 0x000fe2000f80c0ff */
[----:B------:R-:W-:Y:S01]  /*5b60*/  R2UR UR42, R14 ;  /* 0x000000000e2a72ca */ /* 0x000fe200000e0000 */
[----:B------:R-:W-:Y:S01]  /*5b70*/  @!P1 IMAD.HI.U32 R2, R43, R9, RZ ;  /* 0x000000092b029227 */ /* 0x000fe200078e00ff */
[----:B------:R-:W-:Y:S02]  /*5b80*/  @!P1 SHF.R.U32.HI R0, RZ, R11, R0 ;  /* 0x0000000bff009219 */ /* 0x000fe40000011600 */
[----:B------:R-:W-:Y:S01]  /*5b90*/  R2UR UR41, R15 ;  /* 0x000000000f2972ca */ /* 0x000fe200000e0000 */
[----:B------:R-:W-:Y:S01]  /*5ba0*/  VIADD R108, R108, 0x1 ;  /* 0x000000016c6c7836 */ /* 0x000fe20000000000 */
[----:B------:R-:W-:Y:S02]  /*5bb0*/  @!P1 SHF.R.U32.HI R2, RZ, R12, R2 ;  /* 0x0000000cff029219 */ /* 0x000fe40000011602 */
[----:B------:R-:W-:Y:S02]  /*5bc0*/  @!P1 SEL R3, R44, R0, !P2 ;  /* 0x000000002c039207 */ /* 0x000fe40005000000 */
[----:B------:R-:W-:Y:S02]  /*5bd0*/  @!P1 SEL R2, R43, R2, !P0 ;  /* 0x000000022b029207 */ /* 0x000fe40004000000 */
[----:B------:R-:W-:Y:S01]  /*5be0*/  @P4 SHF.R.U32.HI R99, RZ, 0x10, R17 ;  /* 0x00000010ff634819 */ /* 0x000fe20000011611 */
[----:B------:R-:W-:Y:S02]  /*5bf0*/  USHF.L.U32 UR42, UR42, 0x7, URZ ;  /* 0x000000072a2a7899 */ /* 0x000fe400080006ff */
[----:B------:R-:W-:Y:S02]  /*5c00*/  @!P1 IMAD.IADD R0, R2, 0x1, -R3 ;  /* 0x0000000102009824 */ /* 0x000fe400078e0a03 */
[----:B------:R-:W-:Y:S01]  /*5c10*/  @!P1 IMAD.IADD R2, R3, 0x1, -R2 ;  /* 0x0000000103029824 */ /* 0x000fe200078e0a02 */
[----:B------:R-:W-:Y:S01]  /*5c20*/  USHF.L.U32 UR41, UR41, 0x6, URZ ;  /* 0x0000000629297899 */ /* 0x000fe200080006ff */
[----:B------:R-:W-:Y:S02]  /*5c30*/  @!P1 IMAD R44, R0, R7, R44 ;  /* 0x00000007002c9224 */ /* 0x000fe400078e022c */
[----:B------:R-:W-:Y:S01]  /*5c40*/  @!P1 IMAD R43, R2, R8, R43 ;  /* 0x00000008022b9224 */ /* 0x000fe200078e022b */
[----:B------:R-:W-:Y:S08]  /*5c50*/  BRA.U !UP0, `(.L_x_107) ;  /* 0x00000001087c7547 */ /* 0x000ff0000b800000 */
[----:B------:R-:W1:Y:S01]  /*5c60*/  LDCU.64 UR8, c[0x4][0x80] ;  /* 0x01001000ff0877ac */ /* 0x000e620008000a00 */
[----:B------:R-:W-:Y:S01]  /*5c70*/  MOV R2, 0x0 ;  /* 0x0000000000027802 */ /* 0x000fe20000000f00 */
[----:B------:R-:W-:Y:S02]  /*5c80*/  HFMA2 R12, -RZ, RZ, 0, 5.9604644775390625e-08 ;  /* 0x00000001ff0c7431 */ /* 0x000fe400000001ff */
[----:B------:R-:W-:Y:S01]  /*5c90*/  IMAD.MOV.U32 R8, RZ, RZ, 0x70 ;  /* 0x00000070ff087424 */ /* 0x000fe200078e00ff */
[----:B------:R2:W3:Y:S01]  /*5ca0*/  LDC.64 R14, c[0x4][R2] ;  /* 0x01000000020e7b82 */ /* 0x0004e20000000a00 */
[----:B------:R-:W4:Y:S01]  /*5cb0*/  LDCU.64 UR6, c[0x4][0x88] ;  /* 0x01001100ff0677ac */ /* 0x000f220008000a00 */
[----:B------:R-:W-:Y:S01]  /*5cc0*/  IMAD.MOV.U32 R13, RZ, RZ, RZ ;  /* 0x000000ffff0d7224 */ /* 0x000fe200078e00ff */
[----:B------:R-:W2:Y:S01]  /*5cd0*/  LDCU.64 UR4, c[0x4][0x8] ;  /* 0x01000100ff0477ac */ /* 0x000ea20008000a00 */
[----:B-1----:R-:W-:Y:S01]  /*5ce0*/  MOV R5, UR9 ;  /* 0x0000000900057c02 */ /* 0x002fe20008000f00 */
[----:B------:R-:W-:Y:S01]  /*5cf0*/  IMAD.U32 R4, RZ, RZ, UR8 ;  /* 0x00000008ff047e24 */ /* 0x000fe2000f8e00ff */
[----:B----4-:R-:W-:Y:S01]  /*5d00*/  MOV R7, UR7 ;  /* 0x0000000700077c02 */ /* 0x010fe20008000f00 */
[----:B------:R-:W-:Y:S01]  /*5d10*/  IMAD.U32 R6, RZ, RZ, UR6 ;  /* 0x00000006ff067e24 */ /* 0x000fe2000f8e00ff */
[----:B--2---:R-:W-:Y:S01]  /*5d20*/  MOV R11, UR5 ;  /* 0x00000005000b7c02 */ /* 0x004fe20008000f00 */
[----:B------:R-:W-:Y:S02]  /*5d30*/  IMAD.U32 R10, RZ, RZ, UR4 ;  /* 0x00000004ff0a7e24 */ /* 0x000fe4000f8e00ff */
[----:B------:R-:W-:Y:S07]  /*5d40*/  LEPC R20, `(.L_x_108) ;  /* 0x000000001014794e */ /* 0x000fee0000000000 */
[----:B---3-5:R-:W-:Y:S05]  /*5d50*/  CALL.ABS.NOINC R14 ;  /* 0x000000000e007343 */ /* 0x028fea0003c00000 */
.L_x_108:
[----:B------:R-:W1:Y:S01]  /*5d60*/  LDCU.64 UR8, c[0x4][0x80] ;  /* 0x01001000ff0877ac */ /* 0x000e620008000a00 */
[----:B------:R-:W2:Y:S01]  /*5d70*/  LDC.64 R2, c[0x4][R2] ;  /* 0x0100000002027b82 */ /* 0x000ea20000000a00 */
[----:B------:R-:W-:Y:S02]  /*5d80*/  HFMA2 R12, -RZ, RZ, 0, 5.9604644775390625e-08 ;  /* 0x00000001ff0c7431 */ /* 0x000fe400000001ff */
[----:B------:R-:W-:Y:S02]  /*5d90*/  IMAD.MOV.U32 R8, RZ, RZ, 0x70 ;  /* 0x00000070ff087424 */ /* 0x000fe400078e00ff */
[----:B------:R-:W-:Y:S01]  /*5da0*/  IMAD.MOV.U32 R13, RZ, RZ, RZ ;  /* 0x000000ffff0d7224 */ /* 0x000fe200078e00ff */
[----:B------:R-:W3:Y:S01]  /*5db0*/  LDCU.64 UR6, c[0x4][0x88] ;  /* 0x01001100ff0677ac */ /* 0x000ee20008000a00 */
[----:B------:R-:W4:Y:S01]  /*5dc0*/  LDCU.64 UR4, c[0x4][0x8] ;  /* 0x01000100ff0477ac */ /* 0x000f220008000a00 */
[----:B-1----:R-:W-:Y:S02]  /*5dd0*/  MOV R4, UR8 ;  /* 0x0000000800047c02 */ /* 0x002fe40008000f00 */
[----:B------:R-:W-:Y:S02]  /*5de0*/  MOV R5, UR9 ;  /* 0x0000000900057c02 */ /* 0x000fe40008000f00 */
[----:B---3--:R-:W-:Y:S01]  /*5df0*/  MOV R7, UR7 ;  /* 0x0000000700077c02 */ /* 0x008fe20008000f00 */
[----:B------:R-:W-:Y:S01]  /*5e00*/  IMAD.U32 R6, RZ, RZ, UR6 ;  /* 0x00000006ff067e24 */ /* 0x000fe2000f8e00ff */
[----:B----4-:R-:W-:Y:S01]  /*5e10*/  MOV R11, UR5 ;  /* 0x00000005000b7c02 */ /* 0x010fe20008000f00 */
[----:B------:R-:W-:Y:S02]  /*5e20*/  IMAD.U32 R10, RZ, RZ, UR4 ;  /* 0x00000004ff0a7e24 */ /* 0x000fe4000f8e00ff */
[----:B------:R-:W-:Y:S07]  /*5e30*/  LEPC R20, `(.L_x_107) ;  /* 0x000000001014794e */ /* 0x000fee0000000000 */
[----:B--2---:R-:W-:Y:S05]  /*5e40*/  CALL.ABS.NOINC R2 ;  /* 0x0000000002007343 */ /* 0x004fea0003c00000 */
.L_x_107:
[----:B------:R-:W-:Y:S01]  /*5e50*/  ISETP.NE.U32.AND P4, PT, R86, RZ, PT ;  /* 0x000000ff5600720c */ /* 0x000fe20003f85070 */
[----:B------:R-:W-:Y:S01]  /*5e60*/  UISETP.NE.AND UP2, UPT, UR53, URZ, UPT ;  /* 0x000000ff3500728c */ /* 0x000fe2000bf45270 */
[----:B------:R-:W-:Y:S01]  /*5e70*/  ISETP.NE.U32.AND P2, PT, RZ, UR38, PT ;  /* 0x00000026ff007c0c */ /* 0x000fe2000bf45070 */
[----:B------:R-:W-:Y:S01]  /*5e80*/  UISETP.NE.U32.AND UP1, UPT, UR44, URZ, UPT ;  /* 0x000000ff2c00728c */ /* 0x000fe2000bf25070 */
[----:B------:R-:W-:Y:S01]  /*5e90*/  ISETP.NE.AND.EX P4, PT, R87, RZ, PT, P4 ;  /* 0x000000ff5700720c */ /* 0x000fe20003f85340 */
[----:B------:R-:W-:Y:S01]  /*5ea0*/  UPLOP3.LUT UP0, UPT, UPT, UPT, UPT, 0x40, 0x4 ;  /* 0x000000000004789c */ /* 0x000fe20003f0e870 */
[----:B------:R-:W-:Y:S01]  /*5eb0*/  ISETP.NE.AND.EX P2, PT, RZ, UR39, PT, P2 ;  /* 0x00000027ff007c0c */ /* 0x000fe2000bf45320 */
[----:B------:R-:W-:Y:S01]  /*5ec0*/  UISETP.NE.AND.EX UP1, UPT, UR45, URZ, UPT, UP1 ;  /* 0x000000ff2d00728c */ /* 0x000fe2000bf25310 */
[----:B------:R-:W-:Y:S04]  /*5ed0*/  PLOP3.LUT P1, PT, PT, PT, UP2, 0x80, 0x8 ;  /* 0x000000000008781c */ /* 0x000fe80003f2f028 */
[----:B------:R-:W-:Y:S06]  /*5ee0*/  @UP2 UPLOP3.LUT UP0, UPT, UPT, UPT, UP1, 0x80, 0x8 ;  /* 0x000000000008289c */ /* 0x000fec0003f0f010 */
[----:B------:R-:W-:Y:S01]  /*5ef0*/  PLOP3.LUT P0, PT, PT, PT, UP0, 0x80, 0x8 ;  /* 0x000000000008781c */ /* 0x000fe20003f0f008 */
[----:B------:R-:W-:Y:S01]  /*5f00*/  @!UPT UIADD3 URZ, UPT, UPT, URZ, URZ, URZ ;  /* 0x000000fffffff290 */ /* 0x000fe2000fffe0ff */
[----:B------:R-:W-:Y:S11]  /*5f10*/  BRA.U !UP1, `(.L_x_109) ;  /* 0x0000000109387547 */ /* 0x000ff6000b800000 */
[----:B------:R-:W-:Y:S01]  /*5f20*/  UISETP.NE.U32.AND UP0, UPT, UR38, URZ, UPT ;  /* 0x000000ff2600728c */ /* 0x000fe2000bf05070 */
[----:B------:R-:W-:Y:S02]  /*5f30*/  HFMA2 R0, -RZ, RZ, 0, 5.9604644775390625e-08 ;  /* 0x00000001ff007431 */ /* 0x000fe400000001ff */
[----:B------:R-:W-:Y:S01]  /*5f40*/  IMAD.MOV.U32 R92, RZ, RZ, 0x1 ;  /* 0x00000001ff5c7424 */ /* 0x000fe200078e00ff */
[----:B------:R-:W-:Y:S06]  /*5f50*/  UISETP.NE.AND.EX UP0, UPT, UR39, URZ, UPT, UP0 ;  /* 0x000000ff2700728c */ /* 0x000fec000bf05300 */
[----:B------:R-:W-:Y:S05]  /*5f60*/  PLOP3.LUT P3, PT, PT, PT, UP0, 0x80, 0x8 ;  /* 0x000000000008781c */ /* 0x000fea0003f6f008 */
[----:B------:R-:W1:Y:S01]  /*5f70*/  @UP0 LDCU.64 UR6, c[0x0][0x888] ;  /* 0x00011100ff0607ac */ /* 0x000e620008000a00 */
[----:B------:R-:W-:Y:S07]  /*5f80*/  @UP0 UIMAD UR4, UR36, UR44, URZ ;  /* 0x0000002c240402a4 */ /* 0x000fee000f8e02ff */
[----:B------:R-:W-:Y:S01]  /*5f90*/  @!P3 PRMT R92, R0, 0x7610, R92 ;  /* 0x00007610005cb816 */ /* 0x000fe2000000005c */
[----:B-1----:R-:W-:Y:S03]  /*5fa0*/  @UP0 UIMAD.WIDE UR6, UR4, 0x4, UR6 ;  /* 0x00000004040608a5 */ /* 0x002fe6000f8e0206 */
[----:B------:R-:W1:Y:S03]  /*5fb0*/  @!UP0 LDCU UR4, c[0x0][0x880] ;  /* 0x00011000ff0487ac */ /* 0x000e660008000800 */
[----:B------:R-:W-:Y:S01]  /*5fc0*/  IMAD.U32 R2, RZ, RZ, UR6 ;  /* 0x00000006ff027e24 */ /* 0x000fe2000f8e00ff */
[----:B------:R-:W-:Y:S05]  /*5fd0*/  MOV R3, UR7 ;  /* 0x0000000700037c02 */ /* 0x000fea0008000f00 */
[----:B-----5:R2:W5:Y:S02]  /*5fe0*/  @P3 LDG.E R49, desc[UR46][R2.64] ;  /* 0x0000002e02313981 */ /* 0x020564000c1e1900 */
[----:B-12---:R-:W-:Y:S02]  /*5ff0*/  @!P3 IMAD.U32 R49, RZ, RZ, UR4 ;  /* 0x00000004ff31be24 */ /* 0x006fe4000f8e00ff */
.L_x_109:
[----:B------:R-:W-:Y:S05]  /*6000*/  @!P4 BRA `(.L_x_110) ;  /* 0x000000000020c947 */ /* 0x000fea0003800000 */
[----:B------:R-:W-:Y:S04]  /*6010*/  ISETP.NE.U32.AND P3, PT, R84, RZ, PT ;  /* 0x000000ff5400720c */ /* 0x000fe80003f65070 */
[----:B------:R-:W-:Y:S11]  /*6020*/  ISETP.NE.AND.EX P3, PT, R85, RZ, PT, P3 ;  /* 0x000000ff5500720c */ /* 0x000ff60003f65330 */
[----:B------:R-:W-:Y:S02]  /*6030*/  @!UPT UIADD3 URZ, UPT, UPT, URZ, URZ, URZ ;  /* 0x000000fffffff290 */ /* 0x000fe4000fffe0ff */
[----:B------:R-:W1:Y:S01]  /*6040*/  @P3 LDC.64 R2, c[0x0][0x8a8] ;  /* 0x00022a00ff023b82 */ /* 0x000e620000000a00 */
[----:B------:R-:W-:Y:S04]  /*6050*/  @P3 IMAD R0, R86, UR36, RZ ;  /* 0x0000002456003c24 */ /* 0x000fe8000f8e02ff */
[----:B-1----:R-:W-:Y:S05]  /*6060*/  @P3 IMAD.WIDE R2, R0, 0x4, R2 ;  /* 0x0000000400023825 */ /* 0x002fea00078e0202 */
[----:B-----5:R1:W5:Y:S02]  /*6070*/  @P3 LDG.E R47, desc[UR46][R2.64] ;  /* 0x0000002e022f3981 */ /* 0x020364000c1e1900 */
[----:B-1----:R-:W2:Y:S02]  /*6080*/  @!P3 LDC R47, c[0x0][0x8a0] ;  /* 0x00022800ff2fbb82 */ /* 0x002ea40000000800 */
.L_x_110:
[----:B-----5:R-:W-:Y:S01]  /*6090*/  FSETP.NEU.AND P3, PT, R49, RZ, PT ;  /* 0x000000ff3100720b */ /* 0x020fe20003f6d000 */
[----:B------:R-:W-:Y:S01]  /*60a0*/  ULOP3.LUT UR4, UR51, 0x1, URZ, 0x3c, !UPT ;  /* 0x0000000133047892 */ /* 0x000fe2000f8e3cff */
[----:B------:R-:W-:Y:S01]  /*60b0*/  SEL R4, RZ, 0xffffffff, P2 ;  /* 0xffffffffff047807 */ /* 0x000fe20001000000 */
[----:B------:R-:W-:Y:S01]  /*60c0*/  IMAD.U32 R68, RZ, RZ, UR56 ;  /* 0x00000038ff447e24 */ /* 0x000fe2000f8e00ff */
[----:B------:R-:W-:Y:S01]  /*60d0*/  @P1 LOP3.LUT P2, RZ, R92, 0xff, RZ, 0xc0, !PT ;  /* 0x000000ff5cff1812 */ /* 0x000fe2000784c0ff */
[----:B------:R-:W-:Y:S01]  /*60e0*/  IMAD.SHL.U32 R111, R98, 0x10, RZ ;  /* 0x00000010626f7824 */ /* 0x000fe200078e00ff */
[----:B------:R-:W-:Y:S01]  /*60f0*/  @P1 SEL R0, RZ, 0xffffffff, P3 ;  /* 0xffffffffff001807 */ /* 0x000fe20001800000 */
[----:B------:R-:W-:Y:S01]  /*6100*/  IMAD.U32 R71, RZ, RZ, UR4 ;  /* 0x00000004ff477e24 */ /* 0x000fe2000f8e00ff */
[----:B------:R-:W-:Y:S01]  /*6110*/  LEA R106, R45, UR48, 0x3 ;  /* 0x000000302d6a7c11 */ /* 0x000fe2000f8e18ff */
[----:B------:R-:W-:Y:S01]  /*6120*/  IMAD.SHL.U32 R68, R68, 0x2000, RZ ;  /* 0x0000200044447824 */ /* 0x000fe200078e00ff */
[----:B------:R-:W-:Y:S01]  /*6130*/  @P0 SEL R0, R4, R0, !P2 ;  /* 0x0000000004000207 */ /* 0x000fe20005000000 */
[----:B------:R-:W-:Y:S01]  /*6140*/  IMAD.SHL.U32 R110, R97, 0x10, RZ ;  /* 0x00000010616e7824 */ /* 0x000fe200078e00ff */
[----:B------:R-:W-:Y:S01]  /*6150*/  PLOP3.LUT P2, PT, PT, PT, UP1, 0x80, 0x8 ;  /* 0x000000000008781c */ /* 0x000fe20003f4f018 */
[----:B------:R-:W-:Y:S01]  /*6160*/  IMAD.IADD R63, R103, 0x1, R68 ;  /* 0x00000001673f7824 */ /* 0x000fe200078e0244 */
[----:B------:R-:W-:Y:S01]  /*6170*/  @P1 LOP3.LUT R0, R0, 0x1, RZ, 0xc0, !PT ;  /* 0x0000000100001812 */ /* 0x000fe200078ec0ff */
[----:B------:R-:W-:Y:S01]  /*6180*/  BSSY B1, `(.L_x_111) ;  /* 0x0000039000017945 */ /* 0x000fe20003800000 */
[----:B------:R-:W-:Y:S01]  /*6190*/  LOP3.LUT P4, R107, R92, 0xff, RZ, 0xc0, !PT ;  /* 0x000000ff5c6b7812 */ /* 0x000fe2000788c0ff */
[----:B------:R-:W-:Y:S01]  /*61a0*/  IMAD.IADD R62, R63, 0x1, R111 ;  /* 0x000000013f3e7824 */ /* 0x000fe200078e026f */
[----:B------:R-:W-:Y:S01]  /*61b0*/  ISETP.NE.U32.OR P5, PT, R0, 0x1, !P1 ;  /* 0x000000010000780c */ /* 0x000fe20004fa5470 */
[----:B------:R-:W-:Y:S01]  /*61c0*/  IMAD.U32 R0, RZ, RZ, UR56 ;  /* 0x00000038ff007e24 */ /* 0x000fe2000f8e00ff */
[----:B------:R-:W-:Y:S01]  /*61d0*/  SEL R3, RZ, 0xffffffff, P3 ;  /* 0xffffffffff037807 */ /* 0x000fe20001800000 */
[----:B------:R-:W-:Y:S01]  /*61e0*/  IMAD.MOV.U32 R70, RZ, RZ, 0x1 ;  /* 0x00000001ff467424 */ /* 0x000fe200078e00ff */
[----:B------:R-:W-:Y:S01]  /*61f0*/  P2R R109, PR, RZ, 0x20 ;  /* 0x00000020ff6d7803 */ /* 0x000fe20000000000 */
[----:B------:R-:W-:Y:S01]  /*6200*/  IMAD R48, R45, 0x40, R46 ;  /* 0x000000402d307824 */ /* 0x000fe200078e022e */
[----:B------:R-:W-:Y:S01]  /*6210*/  LEA R0, R0, UR48, 0x3 ;  /* 0x0000003000007c11 */ /* 0x000fe2000f8e18ff */
[----:B------:R-:W-:Y:S01]  /*6220*/  IMAD.U32 R69, RZ, RZ, UR56 ;  /* 0x00000038ff457e24 */ /* 0x000fe2000f8e00ff */
[----:B------:R-:W-:Y:S02]  /*6230*/  @P2 SEL R3, R4, R3, !P4 ;  /* 0x0000000304032207 */ /* 0x000fe40006000000 */
[----:B------:R-:W-:Y:S02]  /*6240*/  CS2R R82, SRZ ;  /* 0x0000000000527805 */ /* 0x000fe4000001ff00 */
[----:B------:R-:W-:Y:S02]  /*6250*/  CS2R R80, SRZ ;  /* 0x0000000000507805 */ /* 0x000fe4000001ff00 */
[----:B------:R-:W-:Y:S02]  /*6260*/  CS2R R74, SRZ ;  /* 0x00000000004a7805 */ /* 0x000fe4000001ff00 */
[----:B------:R-:W-:Y:S02]  /*6270*/  LOP3.LUT R3, R3, 0x1, RZ, 0xc0, !PT ;  /* 0x0000000103037812 */ /* 0x000fe400078ec0ff */
[----:B------:R-:W-:Y:S02]  /*6280*/  CS2R R72, SRZ ;  /* 0x0000000000487805 */ /* 0x000fe4000001ff00 */
[----:B------:R-:W-:Y:S02]  /*6290*/  @P5 SHF.L.U32 R2, R71, 0x1f, RZ ;  /* 0x0000001f47025819 */ /* 0x000fe400000006ff */
[----:B------:R-:W-:Y:S02]  /*62a0*/  CS2R R66, SRZ ;  /* 0x0000000000427805 */ /* 0x000fe4000001ff00 */
[----:B------:R-:W-:Y:S02]  /*62b0*/  ISETP.NE.U32.AND P2, PT, R3, 0x1, PT ;  /* 0x000000010300780c */ /* 0x000fe40003f45070 */
[----:B------:R-:W-:Y:S01]  /*62c0*/  CS2R R64, SRZ ;  /* 0x0000000000407805 */ /* 0x000fe2000001ff00 */
[----:B------:R1:W3:Y:S01]  /*62d0*/  @P5 SYNCS.PHASECHK.TRANS64.TRYWAIT P1, [R0+URZ+0xa0], R2 ;  /* 0x0000a002000055a7 */ /* 0x0002e200080211ff */
[----:B------:R-:W-:Y:S02]  /*62e0*/  CS2R R58, SRZ ;  /* 0x00000000003a7805 */ /* 0x000fe4000001ff00 */
[----:B------:R-:W-:Y:S02]  /*62f0*/  P2R R76, PR, RZ, 0x4 ;  /* 0x00000004ff4c7803 */ /* 0x000fe40000000000 */
[----:B------:R-:W-:Y:S01]  /*6300*/  CS2R R56, SRZ ;  /* 0x0000000000387805 */ /* 0x000fe2000001ff00 */
[----:B------:R-:W-:Y:S02]  /*6310*/  IMAD.IADD R61, R63, 0x1, R110 ;  /* 0x000000013f3d7824 */ /* 0x000fe400078e026e */
[----:B------:R-:W-:Y:S01]  /*6320*/  IMAD.IADD R60, R102, 0x1, R62 ;  /* 0x00000001663c7824 */ /* 0x000fe200078e023e */
[----:B-1----:R-:W-:Y:S04]  /*6330*/  SHF.L.U32 R2, R101, 0x1f, RZ ;  /* 0x0000001f65027819 */ /* 0x002fe800000006ff */
[----:B------:R1:W4:Y:S01]  /*6340*/  SYNCS.PHASECHK.TRANS64.TRYWAIT P0, [R106+URZ+0x100], R2 ;  /* 0x000100026a0075a7 */ /* 0x00032200080011ff */
[----:B---3--:R-:W-:Y:S01]  /*6350*/  @P5 SEL R70, RZ, 0x1, !P1 ;  /* 0x00000001ff465807 */ /* 0x008fe20004800000 */
[----:B-1----:R-:W-:Y:S06]  /*6360*/  @!P5 BRA `(.L_x_112) ;  /* 0x000000000068d947 */ /* 0x002fec0003800000 */
[----:B------:R-:W-:Y:S01]  /*6370*/  ISETP.NE.AND P1, PT, R70, RZ, PT ;  /* 0x000000ff4600720c */ /* 0x000fe20003f25270 */
[----:B------:R-:W-:Y:S01]  /*6380*/  BSSY B0, `(.L_x_113) ;  /* 0x000000d000007945 */ /* 0x000fe20003800000 */
[----:B------:R-:W-:Y:S02]  /*6390*/  CS2R R58, SRZ ;  /* 0x00000000003a7805 */ /* 0x000fe4000001ff00 */
[----:B------:R-:W-:Y:S02]  /*63a0*/  CS2R R56, SRZ ;  /* 0x0000000000387805 */ /* 0x000fe4000001ff00 */
[----:B------:R-:W-:Y:S02]  /*63b0*/  CS2R R66, SRZ ;  /* 0x0000000000427805 */ /* 0x000fe4000001ff00 */
[----:B------:R-:W-:Y:S02]  /*63c0*/  CS2R R64, SRZ ;  /* 0x0000000000407805 */ /* 0x000fe4000001ff00 */
[----:B------:R-:W-:Y:S02]  /*63d0*/  CS2R R74, SRZ ;  /* 0x00000000004a7805 */ /* 0x000fe4000001ff00 */
[----:B------:R-:W-:Y:S02]  /*63e0*/  CS2R R72, SRZ ;  /* 0x0000000000487805 */ /* 0x000fe4000001ff00 */
[----:B------:R-:W-:Y:S02]  /*63f0*/  CS2R R82, SRZ ;  /* 0x0000000000527805 */ /* 0x000fe4000001ff00 */
[----:B------:R-:W-:Y:S01]  /*6400*/  CS2R R80, SRZ ;  /* 0x0000000000507805 */ /* 0x000fe2000001ff00 */
[----:B------:R-:W-:Y:S06]  /*6410*/  @P1 BRA `(.L_x_114) ;  /* 0x00000000000c1947 */ /* 0x000fec0003800000 */
[----:B------:R-:W-:Y:S04]  /*6420*/  SHF.L.U32 R3, R71, 0x1f, RZ ;  /* 0x0000001f47037819 */ /* 0x000fe800000006ff */
[----:B------:R-:W1:Y:S02]  /*6430*/  SYNCS.PHASECHK.TRANS64.TRYWAIT P1, [R0+URZ+0xa0], R3 ;  /* 0x0000a003000075a7 */ /* 0x000e6400080211ff */
[----:B-1----:R-:W-:Y:S05]  /*6440*/  @!P1 BRA `(.L_x_115) ;  /* 0x0000002800249947 */ /* 0x002fea0003800000 */
.L_x_114:
[----:B------:R-:W-:Y:S05]  /*6450*/  BSYNC B0 ;  /* 0x0000000000007941 */ /* 0x000fea0003800000 */
.L_x_113:
[----:B------:R-:W-:Y:S01]  /*6460*/  ISETP.NE.AND P1, PT, R76, RZ, PT ;  /* 0x000000ff4c00720c */ /* 0x000fe20003f25270 */
[----:B------:R-:W-:Y:S04]  /*6470*/  UIADD3 UR5, UPT, UPT, UR56, 0x1, URZ ;  /* 0x0000000138057890 */ /* 0x000fe8000fffe0ff */
[----:B------:R-:W-:Y:S04]  /*6480*/  UISETP.NE.AND UP0, UPT, UR5, 0x3, UPT ;  /* 0x000000030500788c */ /* 0x000fe8000bf05270 */
[----:B------:R-:W-:Y:S02]  /*6490*/  USEL UR4, URZ, 0x1, UP0 ;  /* 0x00000001ff047887 */ /* 0x000fe40008000000 */
[----:B------:R-:W-:Y:S02]  /*64a0*/  USEL UR5, UR5, URZ, UP0 ;  /* 0x000000ff05057287 */ /* 0x000fe40008000000 */
[----:B------:R3:W1:Y:S02]  /*64b0*/  @P1 LDS.128 R56, [R63] ;  /* 0x000000003f381984 */ /* 0x0006640000000c00 */
[----:B------:R-:W-:Y:S02]  /*64c0*/  LOP3.LUT R71, R71, UR4, RZ, 0x3c, !PT ;  /* 0x0000000447477c12 */ /* 0x000fe4000f8e3cff */
[----:B------:R3:W1:Y:S01]  /*64d0*/  @P1 LDS.128 R64, [R62+0x10] ;  /* 0x000010003e401984 */ /* 0x0006620000000c00 */
[----:B------:R-:W-:Y:S03]  /*64e0*/  IMAD.U32 R69, RZ, RZ, UR5 ;  /* 0x00000005ff457e24 */ /* 0x000fe6000f8e00ff */
[----:B------:R3:W1:Y:S04]  /*64f0*/  @P1 LDS.128 R72, [R61+0x20] ;  /* 0x000020003d481984 */ /* 0x0006680000000c00 */
[----:B------:R3:W1:Y:S02]  /*6500*/  @P1 LDS.128 R80, [R60+0x10] ;  /* 0x000010003c501984 */ /* 0x0006640000000c00 */
.L_x_112:
[----:B------:R-:W-:Y:S05]  /*6510*/  BSYNC B1 ;  /* 0x0000000000017941 */ /* 0x000fea0003800000 */
.L_x_111:
[----:B-1----:R-:W-:Y:S04]  /*6520*/  SHF.R.U32.HI R0, RZ, 0x15, R48 ;  /* 0x00000015ff007819 */ /* 0x002fe80000011630 */
[----:B------:R-:W-:Y:S01]  /*6530*/  LOP3.LUT P1, RZ, R0, 0x3, R96, 0x48, !PT ;  /* 0x0000000300ff7812 */ /* 0x000fe20007824860 */
[----:B------:R-:W-:Y:S01]  /*6540*/  @!UPT UIADD3 URZ, UPT, UPT, URZ, URZ, URZ ;  /* 0x000000fffffff290 */ /* 0x000fe2000fffe0ff */
[----:B----4-:R-:W-:Y:S11]  /*6550*/  @P0 BRA `(.L_x_116) ;  /* 0x0000000000080947 */ /* 0x010ff60003800000 */
[----:B------:R-:W1:Y:S02]  /*6560*/  SYNCS.PHASECHK.TRANS64.TRYWAIT P0, [R106+URZ+0x100], R2 ;  /* 0x000100026a0075a7 */ /* 0x000e6400080011ff */
[----:B-1----:R-:W-:Y:S05]  /*6570*/  @!P0 BRA `(.L_x_117) ;  /* 0x0000002400ec8947 */ /* 0x002fea0003800000 */
.L_x_116:
[----:B------:R-:W-:Y:S05]  /*6580*/  @!P1 BRA `(.L_x_118) ;  /* 0x0000000000409947 */ /* 0x000fea0003800000 */
[----:B------:R-:W4:Y:S01]  /*6590*/  LDCU.64 UR8, c[0x4][0x70] ;  /* 0x01000e00ff0877ac */ /* 0x000f220008000a00 */
[----:B------:R-:W-:Y:S01]  /*65a0*/  MOV R3, 0x0 ;  /* 0x0000000000037802 */ /* 0x000fe20000000f00 */
[----:B------:R-:W-:Y:S02]  /*65b0*/  HFMA2 R12, -RZ, RZ, 0, 5.9604644775390625e-08 ;  /* 0x00000001ff0c7431 */ /* 0x000fe400000001ff */
[----:B------:R-:W-:Y:S02]  /*65c0*/  IMAD.MOV.U32 R8, RZ, RZ, 0x192 ;  /* 0x00000192ff087424 */ /* 0x000fe400078e00ff */
[----:B------:R-:W-:Y:S01]  /*65d0*/  IMAD.MOV.U32 R13, RZ, RZ, RZ ;  /* 0x000000ffff0d7224 */ /* 0x000fe200078e00ff */
[----:B------:R-:W5:Y:S01]  /*65e0*/  LDCU.64 UR6, c[0x4][0x78] ;  /* 0x01000f00ff0677ac */ /* 0x000f620008000a00 */
[----:B-1----:R-:W1:Y:S01]  /*65f0*/  LDC.64 R2, c[0x4][R3] ;  /* 0x0100000003027b82 */ /* 0x002e620000000a00 */
[----:B------:R-:W2:Y:S01]  /*6600*/  LDCU.64 UR4, c[0x4][0x10] ;  /* 0x01000200ff0477ac */ /* 0x000ea20008000a00 */
[----:B----4-:R-:W-:Y:S01]  /*6610*/  MOV R5, UR9 ;  /* 0x0000000900057c02 */ /* 0x010fe20008000f00 */
[----:B------:R-:W-:Y:S01]  /*6620*/  IMAD.U32 R4, RZ, RZ, UR8 ;  /* 0x00000008ff047e24 */ /* 0x000fe2000f8e00ff */
[----:B-----5:R-:W-:Y:S01]  /*6630*/  MOV R7, UR7 ;  /* 0x0000000700077c02 */ /* 0x020fe20008000f00 */
[----:B------:R-:W-:Y:S01]  /*6640*/  IMAD.U32 R6, RZ, RZ, UR6 ;  /* 0x00000006ff067e24 */ /* 0x000fe2000f8e00ff */
[----:B--2---:R-:W-:Y:S01]  /*6650*/  MOV R11, UR5 ;  /* 0x00000005000b7c02 */ /* 0x004fe20008000f00 */
[----:B------:R-:W-:Y:S02]  /*6660*/  IMAD.U32 R10, RZ, RZ, UR4 ;  /* 0x00000004ff0a7e24 */ /* 0x000fe4000f8e00ff */
[----:B------:R-:W-:Y:S07]  /*6670*/  LEPC R20, `(.L_x_118) ;  /* 0x000000001014794e */ /* 0x000fee0000000000 */
[----:B-1-3--:R-:W-:Y:S05]  /*6680*/  CALL.ABS.NOINC R2 ;  /* 0x0000000002007343 */ /* 0x00afea0003c00000 */
.L_x_118:
[----:B------:R-:W-:Y:S01]  /*6690*/  SHF.L.U32 R50, R56, 0x10, RZ ;  /* 0x0000001038327819 */ /* 0x000fe200000006ff */
[----:B------:R-:W-:Y:S05]  /*66a0*/  WARPSYNC.ALL ;  /* 0x0000000000007948 */ /* 0x000fea0003800000 */
[----:B------:R-:W-:Y:S01]  /*66b0*/  R2UR UR4, R48 ;  /* 0x00000000300472ca */ /* 0x000fe200000e0000 */
[----:B------:R-:W-:Y:S01]  /*66c0*/  BSSY.RECONVERGENT B0, `(.L_x_119) ;  /* 0x0000085000007945 */ /* 0x000fe20003800200 */
[----:B------:R-:W-:Y:S02]  /*66d0*/  LOP3.LUT R51, R56, 0xffff0000, RZ, 0xc0, !PT ;  /* 0xffff000038337812 */ /* 0x000fe400078ec0ff */
[----:B------:R-:W-:Y:S02]  /*66e0*/  SHF.L.U32 R52, R57, 0x10, RZ ;  /* 0x0000001039347819 */ /* 0x000fe400000006ff */
[----:B------:R-:W-:Y:S07]  /*66f0*/  ISETP.NE.AND P0, PT, R104, RZ, PT ;  /* 0x000000ff6800720c */ /* 0x000fee0003f05270 */
[----:B------:R-:W2:Y:S02]  /*6700*/  LDTM.x32 R4, tmem[UR4] ;  /* 0x00000004000479ee */ /* 0x000ea400082c0000 */
[C---:B--2---:R-:W-:Y:S01]  /*6710*/  FMUL R0, R47.reuse, R4 ;  /* 0x000000042f007220 */ /* 0x044fe20000400000 */
[C---:B-1----:R-:W-:Y:S01]  /*6720*/  FMUL R2, R47.reuse, R5 ;  /* 0x000000052f027220 */ /* 0x042fe20000400000 */
[C---:B------:R-:W-:Y:S01]  /*6730*/  FMUL R4, R47.reuse, R8 ;  /* 0x000000082f047220 */ /* 0x040fe20000400000 */
[C---:B------:R-:W-:Y:S01]  /*6740*/  FMUL R3, R47.reuse, R6 ;  /* 0x000000062f037220 */ /* 0x040fe20000400000 */
[C---:B------:R-:W-:Y:S01]  /*6750*/  FMUL R5, R47.reuse, R9 ;  /* 0x000000092f057220 */ /* 0x040fe20000400000 */
[C---:B------:R-:W-:Y:S01]  /*6760*/  FMUL R8, R47.reuse, R12 ;  /* 0x0000000c2f087220 */ /* 0x040fe20000400000 */
[C---:B------:R-:W-:Y:S01]  /*6770*/  FMUL R6, R47.reuse, R10 ;  /* 0x0000000a2f067220 */ /* 0x040fe20000400000 */
[C---:B------:R-:W-:Y:S01]  /*6780*/  FMUL R9, R47.reuse, R13 ;  /* 0x0000000d2f097220 */ /* 0x040fe20000400000 */
[----:B------:R-:W-:Y:S01]  /*6790*/  FMUL R12, R47, R16 ;  /* 0x000000102f0c7220 */ /* 0x000fe20000400000 */
[----:B------:R-:W-:Y:S01]  /*67a0*/  FFMA R0, R49, R50, R0 ;  /* 0x0000003231007223 */ /* 0x000fe20000000000 */
[C---:B------:R-:W-:Y:S01]  /*67b0*/  FMUL R10, R47.reuse, R14 ;  /* 0x0000000e2f0a7220 */ /* 0x040fe20000400000 */
[C---:B------:R-:W-:Y:S01]  /*67c0*/  FMUL R13, R47.reuse, R17 ;  /* 0x000000112f0d7220 */ /* 0x040fe20000400000 */
[----:B------:R-:W-:Y:S01]  /*67d0*/  FMUL R16, R47, R20 ;  /* 0x000000142f107220 */ /* 0x000fe20000400000 */
[----:B------:R-:W-:Y:S01]  /*67e0*/  FFMA R2, R49, R51, R2 ;  /* 0x0000003331027223 */ /* 0x000fe20000000002 */
[C---:B------:R-:W-:Y:S01]  /*67f0*/  FMUL R14, R47.reuse, R18 ;  /* 0x000000122f0e7220 */ /* 0x040fe20000400000 */
[C---:B------:R-:W-:Y:S01]  /*6800*/  FMUL R17, R47.reuse, R21 ;  /* 0x000000152f117220 */ /* 0x040fe20000400000 */
[C---:B------:R-:W-:Y:S01]  /*6810*/  FMUL R20, R47.reuse, R24 ;  /* 0x000000182f147220 */ /* 0x040fe20000400000 */
[C---:B------:R-:W-:Y:S01]  /*6820*/  FMUL R18, R47.reuse, R22 ;  /* 0x000000162f127220 */ /* 0x040fe20000400000 */
[C---:B------:R-:W-:Y:S01]  /*6830*/  FMUL R21, R47.reuse, R25 ;  /* 0x000000192f157220 */ /* 0x040fe20000400000 */
[C---:B------:R-:W-:Y:S01]  /*6840*/  FMUL R24, R47.reuse, R28 ;  /* 0x0000001c2f187220 */ /* 0x040fe20000400000 */
[C---:B------:R-:W-:Y:S01]  /*6850*/  FMUL R22, R47.reuse, R26 ;  /* 0x0000001a2f167220 */ /* 0x040fe20000400000 */
[C---:B------:R-:W-:Y:S01]  /*6860*/  FMUL R25, R47.reuse, R29 ;  /* 0x0000001d2f197220 */ /* 0x040fe20000400000 */
[----:B------:R-:W-:Y:S01]  /*6870*/  FMUL R28, R47, R32 ;  /* 0x000000202f1c7220 */ /* 0x000fe20000400000 */
[----:B------:R-:W-:Y:S01]  /*6880*/  LOP3.LUT R32, R57, 0xffff0000, RZ, 0xc0, !PT ;  /* 0xffff000039207812 */ /* 0x000fe200078ec0ff */
[C---:B------:R-:W-:Y:S01]  /*6890*/  FMUL R26, R47.reuse, R30 ;  /* 0x0000001e2f1a7220 */ /* 0x040fe20000400000 */
[----:B------:R-:W-:Y:S01]  /*68a0*/  FMUL R29, R47, R33 ;  /* 0x000000212f1d7220 */ /* 0x000fe20000400000 */
[----:B------:R-:W-:Y:S01]  /*68b0*/  SHF.L.U32 R33, R58, 0x10, RZ ;  /* 0x000000103a217819 */ /* 0x000fe200000006ff */
[----:B------:R-:W-:Y:S01]  /*68c0*/  FFMA R3, R49, R52, R3 ;  /* 0x0000003431037223 */ /* 0x000fe20000000003 */
[----:B------:R-:W-:Y:S01]  /*68d0*/  F2FP.BF16.F32.PACK_AB R52, R2, R0 ;  /* 0x000000000234723e */ /* 0x000fe200000010ff */
[----:B------:R-:W-:Y:S01]  /*68e0*/  FMUL R7, R47, R7 ;  /* 0x000000072f077220 */ /* 0x000fe20000400000 */
[----:B------:R-:W-:Y:S01]  /*68f0*/  SHF.L.U32 R0, R59, 0x10, RZ ;  /* 0x000000103b007819 */ /* 0x000fe200000006ff */
[----:B------:R-:W-:Y:S01]  /*6900*/  FMUL R30, R47, R34 ;  /* 0x000000222f1e7220 */ /* 0x000fe20000400000 */
[----:B------:R-:W-:Y:S01]  /*6910*/  LOP3.LUT R34, R58, 0xffff0000, RZ, 0xc0, !PT ;  /* 0xffff00003a227812 */ /* 0x000fe200078ec0ff */
[----:B------:R-:W-:Y:S01]  /*6920*/  FFMA R7, R49, R32, R7 ;  /* 0x0000002031077223 */ /* 0x000fe20000000007 */
[----:B------:R-:W-:Y:S01]  /*6930*/  LOP3.LUT R2, R59, 0xffff0000, RZ, 0xc0, !PT ;  /* 0xffff00003b027812 */ /* 0x000fe200078ec0ff */
[----:B------:R-:W-:Y:S01]  /*6940*/  FFMA R4, R49, R33, R4 ;  /* 0x0000002131047223 */ /* 0x000fe20000000004 */
[----:B------:R-:W-:Y:S01]  /*6950*/  FMUL R11, R47, R11 ;  /* 0x0000000b2f0b7220 */ /* 0x000fe20000400000 */
[----:B------:R-:W-:Y:S01]  /*6960*/  FFMA R5, R49, R34, R5 ;  /* 0x0000002231057223 */ /* 0x000fe20000000005 */
[----:B------:R-:W-:Y:S01]  /*6970*/  F2FP.BF16.F32.PACK_AB R53, R7, R3 ;  /* 0x000000030735723e */ /* 0x000fe200000010ff */
[C---:B------:R-:W-:Y:S01]  /*6980*/  FFMA R6, R49.reuse, R0, R6 ;  /* 0x0000000031067223 */ /* 0x040fe20000000006 */
[C---:B------:R-:W-:Y:S01]  /*6990*/  SHF.L.U32 R0, R64.reuse, 0x10, RZ ;  /* 0x0000001040007819 */ /* 0x040fe200000006ff */
[----:B------:R-:W-:Y:S01]  /*69a0*/  FFMA R11, R49, R2, R11 ;  /* 0x00000002310b7223 */ /* 0x000fe2000000000b */
[----:B------:R-:W-:Y:S01]  /*69b0*/  LOP3.LUT R2, R64, 0xffff0000, RZ, 0xc0, !PT ;  /* 0xffff000040027812 */ /* 0x000fe200078ec0ff */
[----:B------:R-:W-:Y:S01]  /*69c0*/  FMUL R15, R47, R15 ;  /* 0x0000000f2f0f7220 */ /* 0x000fe20000400000 */
[----:B------:R-:W-:Y:S01]  /*69d0*/  SHF.L.U32 R3, R65, 0x10, RZ ;  /* 0x0000001041037819 */ /* 0x000fe200000006ff */
[----:B------:R-:W-:Y:S01]  /*69e0*/  FFMA R8, R49, R0, R8 ;  /* 0x0000000031087223 */ /* 0x000fe20000000008 */
[----:B------:R-:W-:Y:S01]  /*69f0*/  LOP3.LUT R0, R65, 0xffff0000, RZ, 0xc0, !PT ;  /* 0xffff000041007812 */ /* 0x000fe200078ec0ff */
[C---:B------:R-:W-:Y:S01]  /*6a00*/  FFMA R9, R49.reuse, R2, R9 ;  /* 0x0000000231097223 */ /* 0x040fe20000000009 */
[C---:B------:R-:W-:Y:S01]  /*6a10*/  SHF.L.U32 R2, R66.reuse, 0x10, RZ ;  /* 0x0000001042027819 */ /* 0x040fe200000006ff */
[----:B------:R-:W-:Y:S01]  /*6a20*/  FFMA R10, R49, R3, R10 ;  /* 0x00000003310a7223 */ /* 0x000fe2000000000a */
[----:B------:R-:W-:Y:S01]  /*6a30*/  SHF.L.U32 R3, R67, 0x10, RZ ;  /* 0x0000001043037819 */ /* 0x000fe200000006ff */
[C---:B------:R-:W-:Y:S01]  /*6a40*/  FFMA R15, R49.reuse, R0, R15 ;  /* 0x00000000310f7223 */ /* 0x040fe2000000000f */
[----:B------:R-:W-:Y:S01]  /*6a50*/  LOP3.LUT R0, R66, 0xffff0000, RZ, 0xc0, !PT ;  /* 0xffff000042007812 */ /* 0x000fe200078ec0ff */
[----:B------:R-:W-:Y:S01]  /*6a60*/  FFMA R12, R49, R2, R12 ;  /* 0x00000002310c7223 */ /* 0x000fe2000000000c */
[C---:B------:R-:W-:Y:S01]  /*6a70*/  SHF.L.U32 R2, R72.reuse, 0x10, RZ ;  /* 0x0000001048027819 */ /* 0x040fe200000006ff */
[----:B------:R-:W-:Y:S01]  /*6a80*/  FMUL R19, R47, R19 ;  /* 0x000000132f137220 */ /* 0x000fe20000400000 */
[----:B------:R-:W-:Y:S01]  /*6a90*/  F2FP.BF16.F32.PACK_AB R54, R5, R4 ;  /* 0x000000040536723e */ /* 0x000fe200000010ff */
[----:B------:R-:W-:Y:S01]  /*6aa0*/  FFMA R13, R49, R0, R13 ;  /* 0x00000000310d7223 */ /* 0x000fe2000000000d */
[----:B------:R-:W-:Y:S01]  /*6ab0*/  LOP3.LUT R0, R67, 0xffff0000, RZ, 0xc0, !PT ;  /* 0xffff000043007812 */ /* 0x000fe200078ec0ff */
[----:B------:R-:W-:Y:S01]  /*6ac0*/  FFMA R14, R49, R3, R14 ;  /* 0x00000003310e7223 */ /* 0x000fe2000000000e */
[----:B------:R-:W-:Y:S01]  /*6ad0*/  LOP3.LUT R3, R72, 0xffff0000, RZ, 0xc0, !PT ;  /* 0xffff000048037812 */ /* 0x000fe200078ec0ff */
[----:B------:R-:W-:Y:S01]  /*6ae0*/  FMUL R23, R47, R23 ;  /* 0x000000172f177220 */ /* 0x000fe20000400000 */
[----:B------:R-:W-:Y:S01]  /*6af0*/  F2FP.BF16.F32.PACK_AB R55, R11, R6 ;  /* 0x000000060b37723e */ /* 0x000fe200000010ff */
[----:B------:R-:W-:Y:S01]  /*6b00*/  FFMA R19, R49, R0, R19 ;  /* 0x0000000031137223 */ /* 0x000fe20000000013 */
[----:B------:R-:W-:Y:S01]  /*6b10*/  SHF.L.U32 R0, R73, 0x10, RZ ;  /* 0x0000001049007819 */ /* 0x000fe200000006ff */
[----:B------:R-:W-:Y:S01]  /*6b20*/  FFMA R16, R49, R2, R16 ;  /* 0x0000000231107223 */ /* 0x000fe20000000010 */
[----:B------:R-:W-:Y:S01]  /*6b30*/  LOP3.LUT R2, R73, 0xffff0000, RZ, 0xc0, !PT ;  /* 0xffff000049027812 */ /* 0x000fe200078ec0ff */
[----:B------:R-:W-:Y:S01]  /*6b40*/  FFMA R17, R49, R3, R17 ;  /* 0x0000000331117223 */ /* 0x000fe20000000011 */
[----:B------:R-:W-:Y:S01]  /*6b50*/  SHF.L.U32 R3, R75, 0x10, RZ ;  /* 0x000000104b037819 */ /* 0x000fe200000006ff */
[----:B------:R-:W-:Y:S01]  /*6b60*/  FFMA R18, R49, R0, R18 ;  /* 0x0000000031127223 */ /* 0x000fe20000000012 */
[C---:B------:R-:W-:Y:S01]  /*6b70*/  SHF.L.U32 R0, R74.reuse, 0x10, RZ ;  /* 0x000000104a007819 */ /* 0x040fe200000006ff */
[----:B------:R1:W-:Y:S01]  /*6b80*/  STS.128 [R63], R52 ;  /* 0x000000343f007388 */ /* 0x0003e20000000c00 */
[----:B------:R-:W-:Y:S01]  /*6b90*/  F2FP.BF16.F32.PACK_AB R8, R9, R8 ;  /* 0x000000080908723e */ /* 0x000fe200000010ff */
[C---:B------:R-:W-:Y:S01]  /*6ba0*/  FFMA R23, R49.reuse, R2, R23 ;  /* 0x0000000231177223 */ /* 0x040fe20000000017 */
[----:B------:R-:W-:Y:S01]  /*6bb0*/  LOP3.LUT R2, R74, 0xffff0000, RZ, 0xc0, !PT ;  /* 0xffff00004a027812 */ /* 0x000fe200078ec0ff */
[----:B------:R-:W-:Y:S01]  /*6bc0*/  FFMA R20, R49, R0, R20 ;  /* 0x0000000031147223 */ /* 0x000fe20000000014 */
[----:B------:R-:W-:Y:S01]  /*6bd0*/  LOP3.LUT R0, R75, 0xffff0000, RZ, 0xc0, !PT ;  /* 0xffff00004b007812 */ /* 0x000fe200078ec0ff */
[----:B------:R-:W-:Y:S01]  /*6be0*/  FMUL R27, R47, R27 ;  /* 0x0000001b2f1b7220 */ /* 0x000fe20000400000 */
[----:B------:R-:W-:Y:S01]  /*6bf0*/  F2FP.BF16.F32.PACK_AB R9, R15, R10 ;  /* 0x0000000a0f09723e */ /* 0x000fe200000010ff */
[C---:B------:R-:W-:Y:S01]  /*6c00*/  FFMA R21, R49.reuse, R2, R21 ;  /* 0x0000000231157223 */ /* 0x040fe20000000015 */
[C---:B------:R-:W-:Y:S01]  /*6c10*/  FFMA R22, R49.reuse, R3, R22 ;  /* 0x0000000331167223 */ /* 0x040fe20000000016 */
[----:B------:R-:W-:Y:S01]  /*6c20*/  FFMA R27, R49, R0, R27 ;  /* 0x00000000311b7223 */ /* 0x000fe2000000001b */
[C---:B------:R-:W-:Y:S01]  /*6c30*/  SHF.L.U32 R2, R80.reuse, 0x10, RZ ;  /* 0x0000001050027819 */ /* 0x040fe200000006ff */
[C---:B------:R-:W-:Y:S01]  /*6c40*/  FMUL R31, R47.reuse, R31 ;  /* 0x0000001f2f1f7220 */ /* 0x040fe20000400000 */
[----:B------:R-:W-:Y:S01]  /*6c50*/  LOP3.LUT R0, R80, 0xffff0000, RZ, 0xc0, !PT ;  /* 0xffff000050007812 */ /* 0x000fe200078ec0ff */
[----:B------:R-:W-:Y:S01]  /*6c60*/  FMUL R35, R47, R35 ;  /* 0x000000232f237220 */ /* 0x000fe20000400000 */
[----:B------:R-:W-:Y:S01]  /*6c70*/  SHF.L.U32 R3, R81, 0x10, RZ ;  /* 0x0000001051037819 */ /* 0x000fe200000006ff */
[----:B------:R-:W-:Y:S01]  /*6c80*/  FFMA R24, R49, R2, R24 ;  /* 0x0000000231187223 */ /* 0x000fe20000000018 */
[----:B------:R-:W-:Y:S01]  /*6c90*/  F2FP.BF16.F32.PACK_AB R10, R13, R12 ;  /* 0x0000000c0d0a723e */ /* 0x000fe200000010ff */
[----:B------:R-:W-:Y:S01]  /*6ca0*/  FFMA R25, R49, R0, R25 ;  /* 0x0000000031197223 */ /* 0x000fe20000000019 */
[----:B------:R-:W-:Y:S01]  /*6cb0*/  F2FP.BF16.F32.PACK_AB R11, R19, R14 ;  /* 0x0000000e130b723e */ /* 0x000fe200000010ff */
[----:B------:R-:W-:Y:S01]  /*6cc0*/  FFMA R26, R49, R3, R26 ;  /* 0x00000003311a7223 */ /* 0x000fe2000000001a */
[----:B------:R-:W-:Y:S02]  /*6cd0*/  LOP3.LUT R0, R81, 0xffff0000, RZ, 0xc0, !PT ;  /* 0xffff000051007812 */ /* 0x000fe400078ec0ff */
[C---:B------:R-:W-:Y:S01]  /*6ce0*/  SHF.L.U32 R2, R82.reuse, 0x10, RZ ;  /* 0x0000001052027819 */ /* 0x040fe200000006ff */
[----:B------:R1:W-:Y:S01]  /*6cf0*/  STS.128 [R62+0x10], R8 ;  /* 0x000010083e007388 */ /* 0x0003e20000000c00 */
[----:B------:R-:W-:Y:S01]  /*6d00*/  LOP3.LUT R3, R82, 0xffff0000, RZ, 0xc0, !PT ;  /* 0xffff000052037812 */ /* 0x000fe200078ec0ff */
[----:B------:R-:W-:Y:S01]  /*6d10*/  FFMA R31, R49, R0, R31 ;  /* 0x00000000311f7223 */ /* 0x000fe2000000001f */
[----:B------:R-:W-:Y:S01]  /*6d20*/  SHF.L.U32 R4, R83, 0x10, RZ ;  /* 0x0000001053047819 */ /* 0x000fe200000006ff */
[----:B------:R-:W-:Y:S01]  /*6d30*/  FFMA R28, R49, R2, R28 ;  /* 0x00000002311c7223 */ /* 0x000fe2000000001c */
[----:B------:R-:W-:Y:S01]  /*6d40*/  F2FP.BF16.F32.PACK_AB R16, R17, R16 ;  /* 0x000000101110723e */ /* 0x000fe200000010ff */
[----:B------:R-:W-:Y:S01]  /*6d50*/  FFMA R29, R49, R3, R29 ;  /* 0x00000003311d7223 */ /* 0x000fe2000000001d */
[----:B------:R-:W-:Y:S01]  /*6d60*/  LOP3.LUT R5, R83, 0xffff0000, RZ, 0xc0, !PT ;  /* 0xffff000053057812 */ /* 0x000fe200078ec0ff */
[----:B------:R-:W-:Y:S01]  /*6d70*/  FFMA R30, R49, R4, R30 ;  /* 0x00000004311e7223 */ /* 0x000fe2000000001e */
[----:B------:R-:W-:Y:S02]  /*6d80*/  F2FP.BF16.F32.PACK_AB R17, R23, R18 ;  /* 0x000000121711723e */ /* 0x000fe400000010ff */
[----:B------:R-:W-:Y:S01]  /*6d90*/  F2FP.BF16.F32.PACK_AB R18, R21, R20 ;  /* 0x000000141512723e */ /* 0x000fe200000010ff */
[----:B------:R-:W-:Y:S01]  /*6da0*/  FFMA R35, R49, R5, R35 ;  /* 0x0000000531237223 */ /* 0x000fe20000000023 */
[----:B------:R-:W-:Y:S02]  /*6db0*/  F2FP.BF16.F32.PACK_AB R19, R27, R22 ;  /* 0x000000161b13723e */ /* 0x000fe400000010ff */
[----:B------:R-:W-:Y:S02]  /*6dc0*/  F2FP.BF16.F32.PACK_AB R24, R25, R24 ;  /* 0x000000181918723e */ /* 0x000fe400000010ff */
[----:B------:R-:W-:Y:S01]  /*6dd0*/  F2FP.BF16.F32.PACK_AB R25, R31, R26 ;  /* 0x0000001a1f19723e */ /* 0x000fe200000010ff */
[----:B------:R1:W-:Y:S01]  /*6de0*/  STS.128 [R61+0x20], R16 ;  /* 0x000020103d007388 */ /* 0x0003e20000000c00 */
[----:B------:R-:W-:Y:S02]  /*6df0*/  F2FP.BF16.F32.PACK_AB R26, R29, R28 ;  /* 0x0000001c1d1a723e */ /* 0x000fe400000010ff */
[----:B------:R-:W-:Y:S05]  /*6e00*/  F2FP.BF16.F32.PACK_AB R27, R35, R30 ;  /* 0x0000001e231b723e */ /* 0x000fea00000010ff */
[----:B------:R1:W-:Y:S01]  /*6e10*/  STS.128 [R60+0x10], R24 ;  /* 0x000010183c007388 */ /* 0x0003e20000000c00 */
[----:B------:R-:W-:Y:S01]  /*6e20*/  @!PT LDS RZ, [RZ] ;  /* 0x00000000fffff984 */ /* 0x000fe20000000800 */
[----:B------:R-:W-:Y:S01]  /*6e30*/  @!PT LDS RZ, [RZ] ;  /* 0x00000000fffff984 */ /* 0x000fe20000000800 */
[----:B------:R-:W-:Y:S01]  /*6e40*/  @!PT LDS RZ, [RZ] ;  /* 0x00000000fffff984 */ /* 0x000fe20000000800 */
[----:B------:R-:W-:Y:S01]  /*6e50*/  @!PT LDS RZ, [RZ] ;  /* 0x00000000fffff984 */ /* 0x000fe20000000800 */
[----:B------:R2:W-:Y:S07]  /*6e60*/  MEMBAR.ALL.CTA ;  /* 0x0000000000007992 */ /* 0x0005ee0000008000 */
[----:B--2---:R-:W2:Y:S02]  /*6e70*/  FENCE.VIEW.ASYNC.S ;  /* 0x00000000000073c6 */ /* 0x004ea40000000000 */
[----:B--2---:R-:W-:Y:S06]  /*6e80*/  BAR.SYNC.DEFER_BLOCKING 0x1, 0x80 ;  /* 0x0042000000007b1d */ /* 0x004fec0000010000 */
[----:B------:R-:W-:Y:S05]  /*6e90*/  @P0 BRA `(.L_x_120) ;  /* 0x00000000001c0947 */ /* 0x000fea0003800000 */
[----:B------:R-:W-:Y:S01]  /*6ea0*/  R2UR UR4, R68 ;  /* 0x00000000440472ca */ /* 0x000fe200000e0000 */
[----:B------:R-:W-:Y:S01]  /*6eb0*/  UIADD3 UR6, UP0, UPT, UR54, 0x680, URZ ;  /* 0x0000068036067890 */ /* 0x000fe2000ff1e0ff */
[----:B------:R-:W-:Y:S03]  /*6ec0*/  UMOV UR43, UR36 ;  /* 0x00000024002b7c82 */ /* 0x000fe60008000000 */
[----:B------:R-:W-:Y:S08]  /*6ed0*/  UIADD3.X UR7, UPT, UPT, URZ, UR55, URZ, UP0, !UPT ;  /* 0x00000037ff077290 */ /* 0x000ff000087fe4ff */
[----:B------:R-:W-:Y:S09]  /*6ee0*/  UIADD3 UR40, UPT, UPT, UR48, 0x200, UR4 ;  /* 0x0000020030287890 */ /* 0x000ff2000fffe004 */
[----:B------:R2:W-:Y:S02]  /*6ef0*/  UTMASTG.3D [UR40], [UR6] ;  /* 0x00000028060073b5 */ /* 0x0005e40008010000 */
[----:B--2---:R0:W-:Y:S02]  /*6f00*/  UTMACMDFLUSH ;  /* 0x00000000000079b7 */ /* 0x0041e40000000000 */
.L_x_120:
[----:B------:R-:W-:Y:S05]  /*6f10*/  BSYNC.RECONVERGENT B0 ;  /* 0x0000000000007941 */ /* 0x000fea0003800200 */
.L_x_119:
[----:B------:R-:W-:Y:S01]  /*6f20*/  UIADD3 UR40, UPT, UPT, UR56, 0x1, URZ ;  /* 0x0000000138287890 */ /* 0x000fe2000fffe0ff */
[----:B------:R-:W-:Y:S03]  /*6f30*/  BSSY.RECONVERGENT B0, `(.L_x_121) ;  /* 0x0000005000007945 */ /* 0x000fe60003800200 */
[----:B------:R-:W-:Y:S04]  /*6f40*/  UISETP.NE.AND UP0, UPT, UR40, 0x3, UPT ;  /* 0x000000032800788c */ /* 0x000fe8000bf05270 */
[----:B------:R-:W-:Y:S01]  /*6f50*/  USEL UR43, UR40, URZ, UP0 ;  /* 0x000000ff282b7287 */ /* 0x000fe20008000000 */
[----:B------:R-:W-:Y:S11]  /*6f60*/  @P0 BRA `(.L_x_122) ;  /* 0x0000000000040947 */ /* 0x000ff60003800000 */
[----:B------:R-:W-:Y:S04]  /*6f70*/  DEPBAR.LE SB0, 0x1 ;  /* 0x000080400000791a */ /* 0x000fe80000000000 */
.L_x_122:
[----:B------:R-:W-:Y:S05]  /*6f80*/  BSYNC.RECONVERGENT B0 ;  /* 0x0000000000007941 */ /* 0x000fea0003800200 */
.L_x_121:
[----:B------:R-:W-:Y:S01]  /*6f90*/  BAR.SYNC.DEFER_BLOCKING 0x1, 0x80 ;  /* 0x0042000000007b1d */ /* 0x000fe20000010000 */
[----:B------:R-:W-:Y:S01]  /*6fa0*/  ISETP.NE.AND P1, PT, R109, RZ, PT ;  /* 0x000000ff6d00720c */ /* 0x000fe20003f25270 */
[----:B------:R-:W-:Y:S01]  /*6fb0*/  UISETP.NE.AND UP0, UPT, UR50, URZ, UPT ;  /* 0x000000ff3200728c */ /* 0x000fe2000bf05270 */
[----:B------:R-:W-:Y:S11]  /*6fc0*/  LEA R2, R69, UR48, 0x3 ;  /* 0x0000003045027c11 */ /* 0x000ff6000f8e18ff */
[----:B------:R-:W-:Y:S01]  /*6fd0*/  @P1 SHF.L.U32 R3, R71, 0x1f, RZ ;  /* 0x0000001f47031819 */ /* 0x000fe200000006ff */
[----:B------:R-:W-:Y:S06]  /*6fe0*/  BRA.U !UP0, `(.L_x_123) ;  /* 0x0000000108247547 */ /* 0x000fec000b800000 */
[----:B------:R-:W-:Y:S01]  /*6ff0*/  IMAD.U32 R4, RZ, RZ, UR49 ;  /* 0x00000031ff047e24 */ /* 0x000fe2000f8e00ff */
[----:B------:R-:W-:Y:S01]  /*7000*/  MOV R0, UR37 ;  /* 0x0000002500007c02 */ /* 0x000fe20008000f00 */
[----:B------:R-:W-:Y:S03]  /*7010*/  UIADD3 UR49, UPT, UPT, UR49, 0x1, URZ ;  /* 0x0000000131317890 */ /* 0x000fe6000fffe0ff */
[----:B------:R-:W-:Y:S01]  /*7020*/  @P1 LEA R4, R4, UR48, 0x3 ;  /* 0x0000003004041c11 */ /* 0x000fe2000f8e18ff */
[----:B------:R-:W-:Y:S04]  /*7030*/  UISETP.NE.AND UP0, UPT, UR49, 0x3, UPT ;  /* 0x000000033100788c */ /* 0x000fe8000bf05270 */
[----:B------:R-:W-:Y:S01]  /*7040*/  @P1 VIADD R4, R4, 0xb8 ;  /* 0x000000b804041836 */ /* 0x000fe20000000000 */
[----:B------:R-:W-:Y:S04]  /*7050*/  USEL UR49, UR49, URZ, UP0 ;  /* 0x000000ff31317287 */ /* 0x000fe80008000000 */
[----:B------:R-:W-:Y:S04]  /*7060*/  @P1 PRMT R0, R0, 0x654, R4 ;  /* 0x0000065400001816 */ /* 0x000fe80000000004 */
[----:B------:R2:W-:Y:S04]  /*7070*/  @P1 SYNCS.ARRIVE.TRANS64.RED.A1T0 RZ, [R0+URZ], RZ ;  /* 0x000000ff00ff19a7 */ /* 0x0005e800081004ff */
.L_x_123:
[----:B------:R-:W4:Y:S01]  /*7080*/  @P1 SYNCS.PHASECHK.TRANS64.TRYWAIT P0, [R2+URZ+0xa0], R3 ;  /* 0x0000a003020015a7 */ /* 0x000f2200080011ff */
[----:B------:R-:W-:Y:S01]  /*7090*/  BSSY B1, `(.L_x_124) ;  /* 0x0000015000017945 */ /* 0x000fe20003800000 */
[----:B----4-:R-:W-:Y:S03]  /*70a0*/  @P1 SEL R70, RZ, 0x1, !P0 ;  /* 0x00000001ff461807 */ /* 0x010fe60004000000 */
[----:B------:R-:W-:Y:S05]  /*70b0*/  @!P1 BRA `(.L_x_125) ;  /* 0x0000000000489947 */ /* 0x000fea0003800000 */
[----:B------:R-:W-:Y:S01]  /*70c0*/  ISETP.NE.AND P1, PT, R76, RZ, PT ;  /* 0x000000ff4c00720c */ /* 0x000fe20003f25270 */
[----:B------:R-:W-:Y:S01]  /*70d0*/  BSSY B0, `(.L_x_126) ;  /* 0x000000a000007945 */ /* 0x000fe20003800000 */
[----:B------:R-:W-:Y:S11]  /*70e0*/  ISETP.NE.AND P0, PT, R70, RZ, PT ;  /* 0x000000ff4600720c */ /* 0x000ff60003f05270 */
[----:B------:R-:W-:Y:S04]  /*70f0*/  @P1 IMAD R69, R69, 0x2000, R103 ;  /* 0x0000200045451824 */ /* 0x000fe800078e0267 */
[----:B------:R-:W-:Y:S01]  /*7100*/  @P1 IMAD.IADD R4, R111, 0x1, R69 ;  /* 0x000000016f041824 */ /* 0x000fe200078e0245 */
[----:B------:R-:W-:Y:S03]  /*7110*/  @P1 IADD3 R3, PT, PT, R110, R69, RZ ;  /* 0x000000456e031210 */ /* 0x000fe60007ffe0ff */
[----:B--2---:R-:W-:Y:S01]  /*7120*/  @P1 IMAD.IADD R0, R102, 0x1, R4 ;  /* 0x0000000166001824 */ /* 0x004fe200078e0204 */
[----:B------:R-:W-:Y:S06]  /*7130*/  @P0 BRA `(.L_x_127) ;  /* 0x00000000000c0947 */ /* 0x000fec0003800000 */
[----:B------:R-:W-:Y:S04]  /*7140*/  SHF.L.U32 R71, R71, 0x1f, RZ ;  /* 0x0000001f47477819 */ /* 0x000fe800000006ff */
[----:B------:R-:W2:Y:S02]  /*7150*/  SYNCS.PHASECHK.TRANS64.TRYWAIT P0, [R2+URZ+0xa0], R71 ;  /* 0x0000a047020075a7 */ /* 0x000ea400080011ff */
[----:B--2---:R-:W-:Y:S05]  /*7160*/  @!P0 BRA `(.L_x_128) ;  /* 0x0000001c00048947 */ /* 0x004fea0003800000 */
.L_x_127:
[----:B------:R-:W-:Y:S05]  /*7170*/  BSYNC B0 ;  /* 0x0000000000007941 */ /* 0x000fea0003800000 */
.L_x_126:
[----:B------:R-:W-:Y:S11]  /*7180*/  ISETP.NE.AND P0, PT, R76, RZ, PT ;  /* 0x000000ff4c00720c */ /* 0x000ff60003f05270 */
[----:B------:R-:W-:Y:S02]  /*7190*/  @!UPT UIADD3 URZ, UPT, UPT, URZ, URZ, URZ ;  /* 0x000000fffffff290 */ /* 0x000fe4000fffe0ff */
[----:B------:R4:W1:Y:S04]  /*71a0*/  @P0 LDS.128 R56, [R69] ;  /* 0x0000000045380984 */ /* 0x0008680000000c00 */
[----:B------:R4:W1:Y:S04]  /*71b0*/  @P0 LDS.128 R72, [R3+0x20] ;  /* 0x0000200003480984 */ /* 0x0008680000000c00 */
[----:B------:R4:W1:Y:S04]  /*71c0*/  @P0 LDS.128 R64, [R4+0x10] ;  /* 0x0000100004400984 */ /* 0x0008680000000c00 */
[----:B------:R4:W1:Y:S02]  /*71d0*/  @P0 LDS.128 R80, [R0+0x10] ;  /* 0x0000100000500984 */ /* 0x0008640000000c00 */
.L_x_125:
[----:B------:R-:W-:Y:S05]  /*71e0*/  BSYNC B1 ;  /* 0x0000000000017941 */ /* 0x000fea0003800000 */
.L_x_124:
[----:B--2-4-:R-:W-:Y:S05]  /*71f0*/  VIADD R0, R48, 0x20 ;  /* 0x0000002030007836 */ /* 0x014fea0000000000 */
[----:B------:R-:W-:Y:S04]  /*7200*/  SHF.R.U32.HI R0, RZ, 0x15, R0 ;  /* 0x00000015ff007819 */ /* 0x000fe80000011600 */
[----:B------:R-:W-:Y:S11]  /*7210*/  LOP3.LUT P0, RZ, R0, 0x3, R96, 0x48, !PT ;  /* 0x0000000300ff7812 */ /* 0x000ff60007804860 */
[----:B------:R-:W-:Y:S02]  /*7220*/  @!UPT UIADD3 URZ, UPT, UPT, URZ, URZ, URZ ;  /* 0x000000fffffff290 */ /* 0x000fe4000fffe0ff */
[----:B------:R-:W-:Y:S05]  /*7230*/  @!P0 BRA `(.L_x_129) ;  /* 0x0000000000408947 */ /* 0x000fea0003800000 */
[----:B------:R-:W2:Y:S01]  /*7240*/  LDCU.64 UR8, c[0x4][0x70] ;  /* 0x01000e00ff0877ac */ /* 0x000ea20008000a00 */
[----:B------:R-:W-:Y:S01]  /*7250*/  MOV R3, 0x0 ;  /* 0x0000000000037802 */ /* 0x000fe20000000f00 */
[----:B------:R-:W-:Y:S02]  /*7260*/  HFMA2 R12, -RZ, RZ, 0, 5.9604644775390625e-08 ;  /* 0x00000001ff0c7431 */ /* 0x000fe400000001ff */
[----:B-1----:R-:W-:Y:S02]  /*7270*/  IMAD.MOV.U32 R8, RZ, RZ, 0x192 ;  /* 0x00000192ff087424 */ /* 0x002fe400078e00ff */
[----:B------:R-:W-:Y:S01]  /*7280*/  IMAD.MOV.U32 R13, RZ, RZ, RZ ;  /* 0x000000ffff0d7224 */ /* 0x000fe200078e00ff */
[----:B------:R-:W1:Y:S01]  /*7290*/  LDCU.64 UR6, c[0x4][0x78] ;  /* 0x01000f00ff0677ac */ /* 0x000e620008000a00 */
[----:B------:R-:W4:Y:S01]  /*72a0*/  LDC.64 R2, c[0x4][R3] ;  /* 0x0100000003027b82 */ /* 0x000f220000000a00 */
[----:B------:R-:W5:Y:S01]  /*72b0*/  LDCU.64 UR4, c[0x4][0x10] ;  /* 0x01000200ff0477ac */ /* 0x000f620008000a00 */
[----:B--2---:R-:W-:Y:S01]  /*72c0*/  MOV R5, UR9 ;  /* 0x0000000900057c02 */ /* 0x004fe20008000f00 */
[----:B------:R-:W-:Y:S01]  /*72d0*/  IMAD.U32 R4, RZ, RZ, UR8 ;  /* 0x00000008ff047e24 */ /* 0x000fe2000f8e00ff */
[----:B-1----:R-:W-:Y:S01]  /*72e0*/  MOV R7, UR7 ;  /* 0x0000000700077c02 */ /* 0x002fe20008000f00 */
[----:B------:R-:W-:Y:S01]  /*72f0*/  IMAD.U32 R6, RZ, RZ, UR6 ;  /* 0x00000006ff067e24 */ /* 0x000fe2000f8e00ff */
[----:B-----5:R-:W-:Y:S01]  /*7300*/  MOV R11, UR5 ;  /* 0x00000005000b7c02 */ /* 0x020fe20008000f00 */
[----:B------:R-:W-:Y:S02]  /*7310*/  IMAD.U32 R10, RZ, RZ, UR4 ;  /* 0x00000004ff0a7e24 */ /* 0x000fe4000f8e00ff */
[----:B------:R-:W-:Y:S07]  /*7320*/  LEPC R20, `(.L_x_129) ;  /* 0x000000001014794e */ /* 0x000fee0000000000 */
[----:B---34-:R-:W-:Y:S05]  /*7330*/  CALL.ABS.NOINC R2 ;  /* 0x0000000002007343 */ /* 0x018fea0003c00000 */
.L_x_129:
[----:B------:R-:W-:Y:S01]  /*7340*/  ISETP.NE.AND P0, PT, R104, RZ, PT ;  /* 0x000000ff6800720c */ /* 0x000fe20003f05270 */
[----:B------:R-:W-:Y:S05]  /*7350*/  WARPSYNC.ALL ;  /* 0x0000000000007948 */ /* 0x000fea0003800000 */
[----:B------:R-:W-:Y:S01]  /*7360*/  R2UR UR4, R48 ;  /* 0x00000000300472ca */ /* 0x000fe200000e0000 */
[----:B------:R-:W-:Y:S01]  /*7370*/  USHF.L.U32 UR8, UR43, 0xd, URZ ;  /* 0x0000000d2b087899 */ /* 0x000fe200080006ff */
[C---:B-1----:R-:W-:Y:S01]  /*7380*/  SHF.L.U32 R48, R56.reuse, 0x10, RZ ;  /* 0x0000001038307819 */ /* 0x042fe200000006ff */
[----:B------:R-:W-:Y:S01]  /*7390*/  BSSY.RECONVERGENT B0, `(.L_x_130) ;  /* 0x000008d000007945 */ /* 0x000fe20003800200 */
[----:B------:R-:W-:Y:S02]  /*73a0*/  LOP3.LUT R50, R56, 0xffff0000, RZ, 0xc0, !PT ;  /* 0xffff000038327812 */ /* 0x000fe400078ec0ff */
[C---:B------:R-:W-:Y:S02]  /*73b0*/  SHF.L.U32 R51, R57.reuse, 0x10, RZ ;  /* 0x0000001039337819 */ /* 0x040fe400000006ff */
[----:B------:R-:W-:Y:S02]  /*73c0*/  LOP3.LUT R52, R57, 0xffff0000, RZ, 0xc0, !PT ;  /* 0xffff000039347812 */ /* 0x000fe400078ec0ff */
[C---:B------:R-:W-:Y:S02]  /*73d0*/  SHF.L.U32 R53, R58.reuse, 0x10, RZ ;  /* 0x000000103a357819 */ /* 0x040fe400000006ff */
[----:B------:R-:W-:Y:S01]  /*73e0*/  IADD3 R0, PT, PT, R103, UR8, RZ ;  /* 0x0000000867007c10 */ /* 0x000fe2000fffe0ff */
[----:B------:R-:W1:Y:S01]  /*73f0*/  LDTM.x32 R4, tmem[UR4+0x20] ;  /* 0x00002004000479ee */ /* 0x000e6200082c0000 */
[----:B------:R-:W-:Y:S01]  /*7400*/  LOP3.LUT R54, R58, 0xffff0000, RZ, 0xc0, !PT ;  /* 0xffff00003a367812 */ /* 0x000fe200078ec0ff */
[----:B------:R-:W-:Y:S01]  /*7410*/  NOP ;  /* 0x0000000000007918 */ /* 0x000fe20000000000 */
[C---:B------:R-:W-:Y:S02]  /*7420*/  SHF.L.U32 R55, R59.reuse, 0x10, RZ ;  /* 0x000000103b377819 */ /* 0x040fe400000006ff */
[----:B------:R-:W-:Y:S02]  /*7430*/  LOP3.LUT R56, R59, 0xffff0000, RZ, 0xc0, !PT ;  /* 0xffff00003b387812 */ /* 0x000fe400078ec0ff */
[----:B------:R-:W-:Y:S02]  /*7440*/  SHF.L.U32 R57, R64, 0x10, RZ ;  /* 0x0000001040397819 */ /* 0x000fe400000006ff */
[-C--:B------:R-:W-:Y:S02]  /*7450*/  IADD3 R111, PT, PT, R111, R0.reuse, RZ ;  /* 0x000000006f6f7210 */ /* 0x080fe40007ffe0ff */
[----:B------:R-:W-:Y:S02]  /*7460*/  IADD3 R110, PT, PT, R110, R0, RZ ;  /* 0x000000006e6e7210 */ /* 0x000fe40007ffe0ff */
[----:B------:R-:W-:Y:S02]  /*7470*/  LOP3.LUT R58, R64, 0xffff0000, RZ, 0xc0, !PT ;  /* 0xffff0000403a7812 */ /* 0x000fe400078ec0ff */
[C---:B------:R-:W-:Y:S02]  /*7480*/  SHF.L.U32 R59, R65.reuse, 0x10, RZ ;  /* 0x00000010413b7819 */ /* 0x040fe400000006ff */
[----:B---3--:R-:W-:Y:S02]  /*7490*/  LOP3.LUT R60, R65, 0xffff0000, RZ, 0xc0, !PT ;  /* 0xffff0000413c7812 */ /* 0x008fe400078ec0ff */
[C---:B------:R-:W-:Y:S02]  /*74a0*/  SHF.L.U32 R61, R66.reuse, 0x10, RZ ;  /* 0x00000010423d7819 */ /* 0x040fe400000006ff */
[----:B------:R-:W-:Y:S02]  /*74b0*/  LOP3.LUT R62, R66, 0xffff0000, RZ, 0xc0, !PT ;  /* 0xffff0000423e7812 */ /* 0x000fe400078ec0ff */
[----:B------:R-:W-:Y:S01]  /*74c0*/  SHF.L.U32 R63, R67, 0x10, RZ ;  /* 0x00000010433f7819 */ /* 0x000fe200000006ff */
[C---:B-1----:R-:W-:Y:S01]  /*74d0*/  FMUL R4, R47.reuse, R4 ;  /* 0x000000042f047220 */ /* 0x042fe20000400000 */
[----:B------:R-:W-:Y:S01]  /*74e0*/  IADD3 R106, PT, PT, R106, 0x120, RZ ;  /* 0x000001206a6a7810 */ /* 0x000fe20007ffe0ff */
[----:B------:R-:W-:Y:S01]  /*74f0*/  FMUL R5, R47, R5 ;  /* 0x000000052f057220 */ /* 0x000fe20000400000 */
[----:B------:R-:W-:Y:S01]  /*7500*/  LOP3.LUT R64, R67, 0xffff0000, RZ, 0xc0, !PT ;  /* 0xffff000043407812 */ /* 0x000fe200078ec0ff */
[C---:B------:R-:W-:Y:S01]  /*7510*/  FMUL R6, R47.reuse, R6 ;  /* 0x000000062f067220 */ /* 0x040fe20000400000 */
[C---:B------:R-:W-:Y:S01]  /*7520*/  SHF.L.U32 R65, R72.reuse, 0x10, RZ ;  /* 0x0000001048417819 */ /* 0x040fe200000006ff */
[----:B------:R-:W-:Y:S01]  /*7530*/  FMUL R7, R47, R7 ;  /* 0x000000072f077220 */ /* 0x000fe20000400000 */
[----:B------:R-:W-:Y:S01]  /*7540*/  LOP3.LUT R66, R72, 0xffff0000, RZ, 0xc0, !PT ;  /* 0xffff000048427812 */ /* 0x000fe200078ec0ff */
[----:B------:R-:W-:Y:S01]  /*7550*/  FFMA R4, R49, R48, R4 ;  /* 0x0000003031047223 */ /* 0x000fe20000000004 */
[----:B------:R-:W-:Y:S01]  /*7560*/  SHF.L.U32 R67, R73, 0x10, RZ ;  /* 0x0000001049437819 */ /* 0x000fe200000006ff */
[----:B------:R-:W-:Y:S01]  /*7570*/  FMUL R8, R47, R8 ;  /* 0x000000082f087220 */ /* 0x000fe20000400000 */
[----:B------:R-:W-:Y:S01]  /*7580*/  LOP3.LUT R106, R106, 0xfefffff8, RZ, 0xc0, !PT ;  /* 0xfefffff86a6a7812 */ /* 0x000fe200078ec0ff */
[----:B------:R-:W-:Y:S01]  /*7590*/  FFMA R5, R49, R50, R5 ;  /* 0x0000003231057223 */ /* 0x000fe20000000005 */
[----:B------:R-:W-:Y:S01]  /*75a0*/  LOP3.LUT R68, R73, 0xffff0000, RZ, 0xc0, !PT ;  /* 0xffff000049447812 */ /* 0x000fe200078ec0ff */
[----:B------:R-:W-:Y:S01]  /*75b0*/  FMUL R9, R47, R9 ;  /* 0x000000092f097220 */ /* 0x000fe20000400000 */
[C---:B------:R-:W-:Y:S01]  /*75c0*/  SHF.L.U32 R69, R74.reuse, 0x10, RZ ;  /* 0x000000104a457819 */ /* 0x040fe200000006ff */
[----:B------:R1:W-:Y:S01]  /*75d0*/  SYNCS.ARRIVE.TRANS64.RED.A1T0 RZ, [R106+URZ], RZ ;  /* 0x000000ff6aff79a7 */ /* 0x0003e200081004ff */
[----:B------:R-:W-:Y:S01]  /*75e0*/  F2FP.BF16.F32.PACK_AB R4, R5, R4 ;  /* 0x000000040504723e */ /* 0x000fe200000010ff */
[C---:B------:R-:W-:Y:S01]  /*75f0*/  FFMA R6, R49.reuse, R51, R6 ;  /* 0x0000003331067223 */ /* 0x040fe20000000006 */
[C---:B------:R-:W-:Y:S01]  /*7600*/  FFMA R7, R49.reuse, R52, R7 ;  /* 0x0000003431077223 */ /* 0x040fe20000000007 */
[C---:B------:R-:W-:Y:S01]  /*7610*/  FFMA R8, R49.reuse, R53, R8 ;  /* 0x0000003531087223 */ /* 0x040fe20000000008 */
[----:B------:R-:W-:Y:S01]  /*7620*/  LOP3.LUT R70, R74, 0xffff0000, RZ, 0xc0, !PT ;  /* 0xffff00004a467812 */ /* 0x000fe200078ec0ff */
[----:B------:R-:W-:Y:S01]  /*7630*/  FFMA R9, R49, R54, R9 ;  /* 0x0000003631097223 */ /* 0x000fe20000000009 */
[----:B------:R-:W-:Y:S01]  /*7640*/  FMUL R10, R47, R10 ;  /* 0x0000000a2f0a7220 */ /* 0x000fe20000400000 */
[----:B------:R-:W-:Y:S01]  /*7650*/  F2FP.BF16.F32.PACK_AB R5, R7, R6 ;  /* 0x000000060705723e */ /* 0x000fe200000010ff */
[C---:B------:R-:W-:Y:S01]  /*7660*/  FMUL R11, R47.reuse, R11 ;  /* 0x0000000b2f0b7220 */ /* 0x040fe20000400000 */
[----:B------:R-:W-:Y:S01]  /*7670*/  FMUL R0, R47, R12 ;  /* 0x0000000c2f007220 */ /* 0x000fe20000400000 */
[----:B------:R-:W-:Y:S01]  /*7680*/  F2FP.BF16.F32.PACK_AB R6, R9, R8 ;  /* 0x000000080906723e */ /* 0x000fe200000010ff */
[C---:B------:R-:W-:Y:S01]  /*7690*/  FFMA R10, R49.reuse, R55, R10 ;  /* 0x00000037310a7223 */ /* 0x040fe2000000000a */
[----:B------:R-:W-:Y:S01]  /*76a0*/  FFMA R11, R49, R56, R11 ;  /* 0x00000038310b7223 */ /* 0x000fe2000000000b */
[----:B------:R-:W-:Y:S01]  /*76b0*/  SHF.L.U32 R71, R75, 0x10, RZ ;  /* 0x000000104b477819 */ /* 0x000fe200000006ff */
[----:B------:R-:W-:Y:S01]  /*76c0*/  FFMA R0, R49, R57, R0 ;  /* 0x0000003931007223 */ /* 0x000fe20000000000 */
[----:B------:R-:W-:Y:S01]  /*76d0*/  FMUL R2, R47, R13 ;  /* 0x0000000d2f027220 */ /* 0x000fe20000400000 */
[----:B------:R-:W-:Y:S01]  /*76e0*/  LOP3.LUT R72, R75, 0xffff0000, RZ, 0xc0, !PT ;  /* 0xffff00004b487812 */ /* 0x000fe200078ec0ff */
[----:B------:R-:W-:Y:S01]  /*76f0*/  FMUL R3, R47, R14 ;  /* 0x0000000e2f037220 */ /* 0x000fe20000400000 */
[----:B------:R-:W-:Y:S01]  /*7700*/  F2FP.BF16.F32.PACK_AB R7, R11, R10 ;  /* 0x0000000a0b07723e */ /* 0x000fe200000010ff */
[----:B------:R-:W-:Y:S01]  /*7710*/  FFMA R2, R49, R58, R2 ;  /* 0x0000003a31027223 */ /* 0x000fe20000000002 */
[C---:B------:R-:W-:Y:S01]  /*7720*/  FMUL R15, R47.reuse, R15 ;  /* 0x0000000f2f0f7220 */ /* 0x040fe20000400000 */
[C---:B------:R-:W-:Y:S01]  /*7730*/  FMUL R12, R47.reuse, R16 ;  /* 0x000000102f0c7220 */ /* 0x040fe20000400000 */
[----:B------:R-:W-:Y:S01]  /*7740*/  FMUL R13, R47, R17 ;  /* 0x000000112f0d7220 */ /* 0x000fe20000400000 */
[----:B------:R1:W-:Y:S01]  /*7750*/  STS.128 [R103+UR8], R4 ;  /* 0x0000000467007988 */ /* 0x0003e20008000c08 */
[C---:B------:R-:W-:Y:S01]  /*7760*/  SHF.L.U32 R73, R80.reuse, 0x10, RZ ;  /* 0x0000001050497819 */ /* 0x040fe200000006ff */
[C---:B------:R-:W-:Y:S01]  /*7770*/  FFMA R3, R49.reuse, R59, R3 ;  /* 0x0000003b31037223 */ /* 0x040fe20000000003 */
[----:B------:R-:W-:Y:S01]  /*7780*/  LOP3.LUT R74, R80, 0xffff0000, RZ, 0xc0, !PT ;  /* 0xffff0000504a7812 */ /* 0x000fe200078ec0ff */
[C---:B------:R-:W-:Y:S01]  /*7790*/  FFMA R15, R49.reuse, R60, R15 ;  /* 0x0000003c310f7223 */ /* 0x040fe2000000000f */
[----:B------:R-:W-:Y:S01]  /*77a0*/  F2FP.BF16.F32.PACK_AB R8, R2, R0 ;  /* 0x000000000208723e */ /* 0x000fe200000010ff */
[C---:B------:R-:W-:Y:S01]  /*77b0*/  FFMA R12, R49.reuse, R61, R12 ;  /* 0x0000003d310c7223 */ /* 0x040fe2000000000c */
[----:B------:R-:W-:Y:S01]  /*77c0*/  IADD3 R0, PT, PT, R102, R111, RZ ;  /* 0x0000006f66007210 */ /* 0x000fe20007ffe0ff */
[----:B------:R-:W-:Y:S01]  /*77d0*/  FFMA R13, R49, R62, R13 ;  /* 0x0000003e310d7223 */ /* 0x000fe2000000000d */
[----:B------:R-:W-:Y:S01]  /*77e0*/  F2FP.BF16.F32.PACK_AB R9, R15, R3 ;  /* 0x000000030f09723e */ /* 0x000fe200000010ff */
[C---:B------:R-:W-:Y:S01]  /*77f0*/  FMUL R14, R47.reuse, R18 ;  /* 0x000000122f0e7220 */ /* 0x040fe20000400000 */
[C---:B------:R-:W-:Y:S01]  /*7800*/  FMUL R19, R47.reuse, R19 ;  /* 0x000000132f137220 */ /* 0x040fe20000400000 */
[C---:B------:R-:W-:Y:S01]  /*7810*/  FMUL R16, R47.reuse, R20 ;  /* 0x000000142f107220 */ /* 0x040fe20000400000 */
[----:B------:R-:W-:Y:S01]  /*7820*/  FMUL R17, R47, R21 ;  /* 0x000000152f117220 */ /* 0x000fe20000400000 */
[----:B------:R-:W-:Y:S01]  /*7830*/  FFMA R14, R49, R63, R14 ;  /* 0x0000003f310e7223 */ /* 0x000fe2000000000e */
        /* <DEDUP_REMOVED lines=11> */
[----:B------:R-:W-:Y:S01]  /*78f0*/  F2FP.BF16.F32.PACK_AB R10, R13, R12 ;  /* 0x0000000c0d0a723e */ /* 0x000fe200000010ff */
[----:B------:R-:W-:Y:S01]  /*7900*/  FFMA R20, R49, R69, R20 ;  /* 0x0000004531147223 */ /* 0x000fe20000000014 */
[----:B------:R-:W-:Y:S01]  /*7910*/  F2FP.BF16.F32.PACK_AB R11, R19, R14 ;  /* 0x0000000e130b723e */ /* 0x000fe200000010ff */
[----:B------:R-:W-:Y:S01]  /*7920*/  FMUL R24, R47, R28 ;  /* 0x0000001c2f187220 */ /* 0x000fe20000400000 */
[----:B------:R-:W-:Y:S01]  /*7930*/  FFMA R21, R49, R70, R21 ;  /* 0x0000004631157223 */ /* 0x000fe20000000015 */
[----:B------:R-:W-:Y:S01]  /*7940*/  SHF.L.U32 R75, R81, 0x10, RZ ;  /* 0x00000010514b7819 */ /* 0x000fe200000006ff */
[----:B------:R-:W-:Y:S01]  /*7950*/  FMUL R25, R47, R29 ;  /* 0x0000001d2f197220 */ /* 0x000fe20000400000 */
[----:B------:R1:W-:Y:S01]  /*7960*/  STS.128 [R111+0x10], R8 ;  /* 0x000010086f007388 */ /* 0x0003e20000000c00 */
[----:B------:R-:W-:Y:S01]  /*7970*/  FFMA R22, R49, R71, R22 ;  /* 0x0000004731167223 */ /* 0x000fe20000000016 */
[----:B------:R-:W-:Y:S01]  /*7980*/  LOP3.LUT R76, R81, 0xffff0000, RZ, 0xc0, !PT ;  /* 0xffff0000514c7812 */ /* 0x000fe200078ec0ff */
[----:B------:R-:W-:Y:S01]  /*7990*/  FMUL R26, R47, R30 ;  /* 0x0000001e2f1a7220 */ /* 0x000fe20000400000 */
[----:B------:R-:W-:Y:S01]  /*79a0*/  FFMA R27, R49, R72, R27 ;  /* 0x00000048311b7223 */ /* 0x000fe2000000001b */
[C---:B------:R-:W-:Y:S01]  /*79b0*/  SHF.L.U32 R77, R82.reuse, 0x10, RZ ;  /* 0x00000010524d7819 */ /* 0x040fe200000006ff */
[----:B------:R-:W-:Y:S01]  /*79c0*/  FMUL R31, R47, R31 ;  /* 0x0000001f2f1f7220 */ /* 0x000fe20000400000 */
[----:B------:R-:W-:Y:S01]  /*79d0*/  FFMA R24, R49, R73, R24 ;  /* 0x0000004931187223 */ /* 0x000fe20000000018 */
[----:B------:R-:W-:Y:S01]  /*79e0*/  LOP3.LUT R78, R82, 0xffff0000, RZ, 0xc0, !PT ;  /* 0xffff0000524e7812 */ /* 0x000fe200078ec0ff */
[----:B------:R-:W-:Y:S01]  /*79f0*/  FMUL R28, R47, R32 ;  /* 0x000000202f1c7220 */ /* 0x000fe20000400000 */
[----:B------:R-:W-:Y:S01]  /*7a00*/  FFMA R25, R49, R74, R25 ;  /* 0x0000004a31197223 */ /* 0x000fe20000000019 */
[----:B------:R-:W-:Y:S01]  /*7a10*/  SHF.L.U32 R79, R83, 0x10, RZ ;  /* 0x00000010534f7819 */ /* 0x000fe200000006ff */
[----:B------:R-:W-:Y:S01]  /*7a20*/  FMUL R29, R47, R33 ;  /* 0x000000212f1d7220 */ /* 0x000fe20000400000 */
[----:B------:R-:W-:Y:S01]  /*7a30*/  F2FP.BF16.F32.PACK_AB R16, R17, R16 ;  /* 0x000000101110723e */ /* 0x000fe200000010ff */
[----:B------:R-:W-:Y:S01]  /*7a40*/  FFMA R26, R49, R75, R26 ;  /* 0x0000004b311a7223 */ /* 0x000fe2000000001a */
[----:B------:R-:W-:Y:S01]  /*7a50*/  LOP3.LUT R80, R83, 0xffff0000, RZ, 0xc0, !PT ;  /* 0xffff000053507812 */ /* 0x000fe200078ec0ff */
[----:B------:R-:W-:Y:S01]  /*7a60*/  FMUL R30, R47, R34 ;  /* 0x000000222f1e7220 */ /* 0x000fe20000400000 */
[----:B------:R-:W-:Y:S01]  /*7a70*/  F2FP.BF16.F32.PACK_AB R17, R23, R18 ;  /* 0x000000121711723e */ /* 0x000fe200000010ff */
[----:B------:R-:W-:Y:S01]  /*7a80*/  FFMA R31, R49, R76, R31 ;  /* 0x0000004c311f7223 */ /* 0x000fe2000000001f */
[----:B------:R-:W-:Y:S01]  /*7a90*/  FMUL R35, R47, R35 ;  /* 0x000000232f237220 */ /* 0x000fe20000400000 */
[----:B------:R-:W-:Y:S01]  /*7aa0*/  F2FP.BF16.F32.PACK_AB R18, R21, R20 ;  /* 0x000000141512723e */ /* 0x000fe200000010ff */
[----:B------:R-:W-:Y:S01]  /*7ab0*/  FFMA R28, R49, R77, R28 ;  /* 0x0000004d311c7223 */ /* 0x000fe2000000001c */
[----:B------:R-:W-:Y:S01]  /*7ac0*/  F2FP.BF16.F32.PACK_AB R19, R27, R22 ;  /* 0x000000161b13723e */ /* 0x000fe200000010ff */
[C---:B------:R-:W-:Y:S01]  /*7ad0*/  FFMA R29, R49.reuse, R78, R29 ;  /* 0x0000004e311d7223 */ /* 0x040fe2000000001d */
[C---:B------:R-:W-:Y:S01]  /*7ae0*/  FFMA R30, R49.reuse, R79, R30 ;  /* 0x0000004f311e7223 */ /* 0x040fe2000000001e */
[----:B------:R-:W-:Y:S01]  /*7af0*/  FFMA R35, R49, R80, R35 ;  /* 0x0000005031237223 */ /* 0x000fe20000000023 */
[----:B------:R-:W-:Y:S01]  /*7b00*/  F2FP.BF16.F32.PACK_AB R24, R25, R24 ;  /* 0x000000181918723e */ /* 0x000fe200000010ff */
[----:B------:R1:W-:Y:S01]  /*7b10*/  STS.128 [R110+0x20], R16 ;  /* 0x000020106e007388 */ /* 0x0003e20000000c00 */
[----:B------:R-:W-:Y:S02]  /*7b20*/  F2FP.BF16.F32.PACK_AB R25, R31, R26 ;  /* 0x0000001a1f19723e */ /* 0x000fe400000010ff */
        /* <DEDUP_REMOVED lines=11> */
[----:B------:R-:W-:Y:S02]  /*7be0*/  UIADD3 UR10, UP0, UPT, UR54, 0x680, URZ ;  /* 0x00000680360a7890 */ /* 0x000fe4000ff1e0ff */
[----:B------:R-:W-:Y:S02]  /*7bf0*/  UIADD3 UR5, UPT, UPT, UR41, 0x20, URZ ;  /* 0x0000002029057890 */ /* 0x000fe4000fffe0ff */
[----:B------:R-:W-:Y:S02]  /*7c00*/  UIADD3 UR4, UPT, UPT, UR48, 0x200, UR8 ;  /* 0x0000020030047890 */ /* 0x000fe4000fffe008 */
[----:B------:R-:W-:Y:S01]  /*7c10*/  UIADD3.X UR11, UPT, UPT, URZ, UR55, URZ, UP0, !UPT ;  /* 0x00000037ff0b7290 */ /* 0x000fe200087fe4ff */
[----:B------:R-:W-:Y:S01]  /*7c20*/  UMOV UR6, UR42 ;  /* 0x0000002a00067c82 */ /* 0x000fe20008000000 */
[----:B------:R-:W-:Y:S07]  /*7c30*/  UMOV UR7, UR36 ;  /* 0x0000002400077c82 */ /* 0x000fee0008000000 */
[----:B------:R2:W-:Y:S02]  /*7c40*/  UTMASTG.3D [UR4], [UR10] ;  /* 0x000000040a0073b5 */ /* 0x0005e40008010000 */
[----:B--2---:R0:W-:Y:S02]  /*7c50*/  UTMACMDFLUSH ;  /* 0x00000000000079b7 */ /* 0x0041e40000000000 */
.L_x_131:
[----:B------:R-:W-:Y:S05]  /*7c60*/  BSYNC.RECONVERGENT B0 ;  /* 0x0000000000007941 */ /* 0x000fea0003800200 */
.L_x_130:
[----:B------:R-:W-:Y:S01]  /*7c70*/  UIADD3 UR43, UPT, UPT, UR43, 0x1, URZ ;  /* 0x000000012b2b7890 */ /* 0x000fe2000fffe0ff */
[----:B------:R-:W-:Y:S03]  /*7c80*/  BSSY.RECONVERGENT B0, `(.L_x_132) ;  /* 0x0000008000007945 */ /* 0x000fe60003800200 */
[----:B------:R-:W-:Y:S04]  /*7c90*/  UISETP.NE.AND UP0, UPT, UR43, 0x3, UPT ;  /* 0x000000032b00788c */ /* 0x000fe8000bf05270 */
[----:B------:R-:W-:Y:S02]  /*7ca0*/  UISETP.EQ.XOR UP1, UPT, UR40, 0x3, !UP0 ;  /* 0x000000032800788c */ /* 0x000fe4000c722a70 */
[----:B------:R-:W-:Y:S02]  /*7cb0*/  USEL UR56, UR43, URZ, UP0 ;  /* 0x000000ff2b387287 */ /* 0x000fe40008000000 */
[----:B------:R-:W-:Y:S04]  /*7cc0*/  USEL UR4, URZ, 0x1, !UP1 ;  /* 0x00000001ff047887 */ /* 0x000fe8000c800000 */
[----:B------:R-:W-:Y:S01]  /*7cd0*/  ULOP3.LUT UR51, UR51, UR4, URZ, 0x3c, !UPT ;  /* 0x0000000433337292 */ /* 0x000fe2000f8e3cff */
[----:B------:R-:W-:Y:S11]  /*7ce0*/  @P0 BRA `(.L_x_133) ;  /* 0x0000000000040947 */ /* 0x000ff60003800000 */
[----:B------:R-:W-:Y:S04]  /*7cf0*/  DEPBAR.LE SB0, 0x1 ;  /* 0x000080400000791a */ /* 0x000fe80000000000 */
.L_x_133:
[----:B------:R-:W-:Y:S05]  /*7d00*/  BSYNC.RECONVERGENT B0 ;  /* 0x0000000000007941 */ /* 0x000fea0003800200 */
.L_x_132:
[----:B------:R-:W-:Y:S01]  /*7d10*/  BAR.SYNC.DEFER_BLOCKING 0x1, 0x80 ;  /* 0x0042000000007b1d */ /* 0x000fe20000010000 */
[----:B------:R-:W-:Y:S01]  /*7d20*/  UISETP.NE.AND UP0, UPT, UR50, -0x2, UPT ;  /* 0xfffffffe3200788c */ /* 0x000fe2000bf05270 */
[----:B------:R-:W-:Y:S08]  /*7d30*/  IADD3 R45, PT, PT, R45, 0x1, RZ ;  /* 0x000000012d2d7810 */ /* 0x000ff00007ffe0ff */
[----:B------:R-:W-:Y:S05]  /*7d40*/  BRA.U !UP0, `(.L_x_134) ;  /* 0x0000000108287547 */ /* 0x000fea000b800000 */
[----:B------:R-:W-:Y:S01]  /*7d50*/  ISETP.NE.AND P0, PT, R109, RZ, PT ;  /* 0x000000ff6d00720c */ /* 0x000fe20003f05270 */
[----:B------:R-:W-:Y:S01]  /*7d60*/  IMAD.U32 R2, RZ, RZ, UR49 ;  /* 0x00000031ff027e24 */ /* 0x000fe2000f8e00ff */
[----:B------:R-:W-:Y:S01]  /*7d70*/  UIADD3 UR49, UPT, UPT, UR49, 0x1, URZ ;  /* 0x0000000131317890 */ /* 0x000fe2000fffe0ff */
[----:B-1----:R-:W-:Y:S03]  /*7d80*/  IMAD.U32 R0, RZ, RZ, UR37 ;  /* 0x00000025ff007e24 */ /* 0x002fe6000f8e00ff */
[----:B------:R-:W-:Y:S04]  /*7d90*/  UISETP.NE.AND UP0, UPT, UR49, 0x3, UPT ;  /* 0x000000033100788c */ /* 0x000fe8000bf05270 */
[----:B------:R-:W-:Y:S03]  /*7da0*/  USEL UR49, UR49, URZ, UP0 ;  /* 0x000000ff31317287 */ /* 0x000fe60008000000 */
[----:B------:R-:W-:Y:S05]  /*7db0*/  @P0 LEA R2, R2, UR48, 0x3 ;  /* 0x0000003002020c11 */ /* 0x000fea000f8e18ff */
[----:B------:R-:W-:Y:S05]  /*7dc0*/  @P0 VIADD R2, R2, 0xb8 ;  /* 0x000000b802020836 */ /* 0x000fea0000000000 */
[----:B------:R-:W-:Y:S04]  /*7dd0*/  @P0 PRMT R0, R0, 0x654, R2 ;  /* 0x0000065400000816 */ /* 0x000fe80000000002 */
[----:B------:R2:W-:Y:S03]  /*7de0*/  @P0 SYNCS.ARRIVE.TRANS64.RED.A1T0 RZ, [R0+URZ], RZ ;  /* 0x000000ff00ff09a7 */ /* 0x0005e600081004ff */
.L_x_134:
[----:B------:R-:W-:Y:S01]  /*7df0*/  ISETP.NE.AND P2, PT, R105, RZ, PT ;  /* 0x000000ff6900720c */ /* 0x000fe20003f45270 */
[----:B------:R-:W-:Y:S01]  /*7e00*/  UIADD3 UR50, UPT, UPT, UR50, 0x2, URZ ;  /* 0x0000000232327890 */ /* 0x000fe2000fffe0ff */
[----:B------:R-:W-:Y:S01]  /*7e10*/  ISETP.NE.AND P0, PT, R108, 0x2, PT ;  /* 0x000000026c00780c */ /* 0x000fe20003f05270 */
[----:B------:R-:W-:Y:S01]  /*7e20*/  IMAD.IADD R15, R43, 0x1, R90 ;  /* 0x000000012b0f7824 */ /* 0x000fe200078e025a */
[----:B------:R-:W-:Y:S01]  /*7e30*/  ISETP.NE.AND P1, PT, R45, 0x4, PT ;  /* 0x000000042d00780c */ /* 0x000fe20003f25270 */
[----:B------:R-:W-:Y:S01]  /*7e40*/  IMAD.IADD R14, R44, 0x1, R91 ;  /* 0x000000012c0e7824 */ /* 0x000fe200078e025b */
[----:B------:R-:W-:Y:S02]  /*7e50*/  SEL R2, RZ, 0x1, P0 ;  /* 0x00000001ff027807 */ /* 0x000fe40000000000 */
[----:B-12---:R-:W-:Y:S02]  /*7e60*/  SEL R0, RZ, 0x1, P1 ;  /* 0x00000001ff007807 */ /* 0x006fe40000800000 */
[----:B------:R-:W-:Y:S02]  /*7e70*/  LOP3.LUT R100, R100, R2, RZ, 0x3c, !PT ;  /* 0x0000000264647212 */ /* 0x000fe400078e3cff */
[----:B------:R-:W-:Y:S02]  /*7e80*/  LOP3.LUT R101, R101, R0, RZ, 0x3c, !PT ;  /* 0x0000000065657212 */ /* 0x000fe400078e3cff */
[----:B------:R-:W-:Y:S02]  /*7e90*/  @P2 R2UR UR36, R99 ;  /* 0x00000000632422ca */ /* 0x000fe400000e0000 */
[----:B------:R-:W-:Y:S02]  /*7ea0*/  SEL R108, R108, RZ, P0 ;  /* 0x000000ff6c6c7207 */ /* 0x000fe40000000000 */
[----:B------:R-:W-:Y:S01]  /*7eb0*/  SEL R45, R45, RZ, P1 ;  /* 0x000000ff2d2d7207 */ /* 0x000fe20000800000 */
[----:B------:R-:W-:Y:S10]  /*7ec0*/  @P2 BRA `(.L_x_135) ;  /* 0xffffffd800082947 */ /* 0x000ff4000383ffff */
[----:B------:R-:W-:-:S09]  /*7ed0*/  UISETP.NE.AND UP0, UPT, UR53, URZ, UPT ;  /* 0x000000ff3500728c */ /* 0x000fd2000bf05270 */
[----:B------:R-:W-:Y:S05]  /*7ee0*/  BRA.U !UP0, `(.L_x_136) ;  /* 0x0000000108487547 */ /* 0x000fea000b800000 */
[----:B------:R-:W1:Y:S02]  /*7ef0*/  LDCU.64 UR4, c[0x0][0x890] ;  /* 0x00011200ff0477ac */ /* 0x000e640008000a00 */
[----:B-1----:R-:W-:-:S04]  /*7f00*/  UISETP.NE.U32.AND UP0, UPT, UR4, URZ, UPT ;  /* 0x000000ff0400728c */ /* 0x002fc8000bf05070 */
[----:B------:R-:W-:-:S09]  /*7f10*/  UISETP.NE.AND.EX UP0, UPT, UR5, URZ, UPT, UP0 ;  /* 0x000000ff0500728c */ /* 0x000fd2000bf05300 */
[----:B------:R-:W-:Y:S05]  /*7f20*/  BRA.U UP0, `(.L_x_137) ;  /* 0x00000001000c7547 */ /* 0x000fea000b800000 */
[----:B------:R-:W-:-:S13]  /*7f30*/  FSETP.NEU.AND P0, PT, R49, RZ, PT ;  /* 0x000000ff3100720b */ /* 0x000fda0003f0d000 */
[----:B------:R-:W-:Y:S05]  /*7f40*/  @!P0 EXIT ;  /* 0x000000000000894d */ /* 0x000fea0003800000 */
[----:B------:R-:W-:Y:S05]  /*7f50*/  BRA `(.L_x_136) ;  /* 0x00000000002c7947 */ /* 0x000fea0003800000 */
.L_x_137:
[----:B------:R-:W-:Y:S01]  /*7f60*/  ISETP.NE.AND P0, PT, R107, RZ, PT ;  /* 0x000000ff6b00720c */ /* 0x000fe20003f05270 */
[----:B------:R-:W-:-:S12]  /*7f70*/  BSSY.RECONVERGENT B0, `(.L_x_136) ;  /* 0x0000009000007945 */ /* 0x000fd80003800200 */
[----:B------:R-:W-:Y:S05]  /*7f80*/  @P0 BRA `(.L_x_138) ;  /* 0x0000000000140947 */ /* 0x000fea0003800000 */
[----:B------:R-:W1:Y:S02]  /*7f90*/  LDCU.64 UR4, c[0x0][0x888] ;  /* 0x00011100ff0477ac */ /* 0x000e640008000a00 */
[----:B-1----:R-:W-:-:S04]  /*7fa0*/  ISETP.NE.U32.AND P0, PT, RZ, UR4, PT ;  /* 0x00000004ff007c0c */ /* 0x002fc8000bf05070 */
[----:B------:R-:W-:-:S13]  /*7fb0*/  ISETP.NE.AND.EX P0, PT, RZ, UR5, PT, P0 ;  /* 0x00000005ff007c0c */ /* 0x000fda000bf05300 */
[----:B------:R-:W-:Y:S05]  /*7fc0*/  @!P0 EXIT ;  /* 0x000000000000894d */ /* 0x000fea0003800000 */
[----:B------:R-:W-:Y:S05]  /*7fd0*/  BRA `(.L_x_139) ;  /* 0x0000000000087947 */ /* 0x000fea0003800000 */
.L_x_138:
[----:B------:R-:W-:-:S13]  /*7fe0*/  FSETP.NEU.AND P0, PT, R49, RZ, PT ;  /* 0x000000ff3100720b */ /* 0x000fda0003f0d000 */
[----:B------:R-:W-:Y:S05]  /*7ff0*/  @!P0 EXIT ;  /* 0x000000000000894d */ /* 0x000fea0003800000 */
.L_x_139:
[----:B------:R-:W-:Y:S05]  /*8000*/  BSYNC.RECONVERGENT B0 ;  /* 0x0000000000007941 */ /* 0x000fea0003800200 */
.L_x_136:
[----:B------:R-:W-:Y:S01]  /*8010*/  ULEA UR4, UR49, UR48, 0x3 ;  /* 0x0000003031047291 */ /* 0x000fe2000f8e18ff */
[----:B------:R-:W-:-:S04]  /*8020*/  DEPBAR.LE SB0, 0x0 ;  /* 0x000080000000791a */ /* 0x000fc80000000000 */
[----:B------:R-:W-:-:S04]  /*8030*/  UIADD3 UR4, UPT, UPT, UR4, 0xb8, URZ ;  /* 0x000000b804047890 */ /* 0x000fc8000fffe0ff */
[----:B------:R-:W-:-:S09]  /*8040*/  UPRMT UR4, UR37, 0x654, UR4 ;  /* 0x0000065425047896 */ /* 0x000fd20008000004 */
[----:B------:R-:W-:Y:S01]  /*8050*/  SYNCS.ARRIVE.TRANS64.RED.A1T0 RZ, [UR4], RZ ;  /* 0x000000ffffff79a7 */ /* 0x000fe20008100404 */
[----:B------:R-:W-:Y:S05]  /*8060*/  EXIT ;  /* 0x000000000000794d */ /* 0x000fea0003800000 */
.L_x_25:
[----:B--2---:R2:W4:Y:S02]  /*8070*/  SYNCS.PHASECHK.TRANS64.TRYWAIT P0, [R2+URZ+0x150], R3 ;  /* 0x00015003020075a7 */ /* 0x00452400080011ff */
[----:B----4-:R-:W-:Y:S05]  /*8080*/  @!P0 NANOSLEEP.SYNCS 0x989680 ;  /* 0x009896800000895d */ /* 0x010fea0003900000 */
[----:B------:R-:W4:Y:S02]  /*8090*/  @!P0 SYNCS.PHASECHK.TRANS64 P0, [R2+URZ+0x150], R3 ;  /* 0x00015003020085a7 */ /* 0x000f2400080010ff */
[----:B----4-:R-:W-:Y:S05]  /*80a0*/  @!P0 BRA `(.L_x_25) ;  /* 0xfffffffc00f08947 */ /* 0x010fea000383ffff */
[----:B------:R-:W-:Y:S05]  /*80b0*/  BRA `(.L_x_140) ;  /* 0xffffff9800087947 */ /* 0x000fea000383ffff */
.L_x_28:
[----:B------:R-:W-:-:S07]  /*80c0*/  MOV R2, UR33 ;  /* 0x0000002100027c02 */ /* 0x000fce0008000f00 */
.L_x_141:
[----:B-1----:R1:W2:Y:S02]  /*80d0*/  SYNCS.PHASECHK.TRANS64.TRYWAIT P0, [R2+URZ+0x50], R4 ;  /* 0x00005004020075a7 */ /* 0x0022a400080011ff */
[----:B--2---:R-:W-:Y:S05]  /*80e0*/  @!P0 NANOSLEEP.SYNCS 0x989680 ;  /* 0x009896800000895d */ /* 0x004fea0003900000 */
[----:B------:R-:W2:Y:S02]  /*80f0*/  @!P0 SYNCS.PHASECHK.TRANS64 P0, [R2+URZ+0x50], R4 ;  /* 0x00005004020085a7 */ /* 0x000ea400080010ff */
[----:B--2---:R-:W-:Y:S05]  /*8100*/  @!P0 BRA `(.L_x_141) ;  /* 0xfffffffc00f08947 */ /* 0x004fea000383ffff */
[----:B------:R-:W-:Y:S05]  /*8110*/  BRA `(.L_x_27) ;  /* 0xffffff9800707947 */ /* 0x000fea000383ffff */
.L_x_35:
[----:B-1----:R-:W-:-:S07]  /*8120*/  MOV R2, UR17 ;  /* 0x0000001100027c02 */ /* 0x002fce0008000f00 */
.L_x_142:
[----:B-1----:R1:W2:Y:S02]  /*8130*/  SYNCS.PHASECHK.TRANS64.TRYWAIT P0, [R2+URZ+0x50], R4 ;  /* 0x00005004020075a7 */ /* 0x0022a400080011ff */
[----:B--2---:R-:W-:Y:S05]  /*8140*/  @!P0 NANOSLEEP.SYNCS 0x989680 ;  /* 0x009896800000895d */ /* 0x004fea0003900000 */
[----:B------:R-:W2:Y:S02]  /*8150*/  @!P0 SYNCS.PHASECHK.TRANS64 P0, [R2+URZ+0x50], R4 ;  /* 0x00005004020085a7 */ /* 0x000ea400080010ff */
[----:B--2---:R-:W-:Y:S05]  /*8160*/  @!P0 BRA `(.L_x_142) ;  /* 0xfffffffc00f08947 */ /* 0x004fea000383ffff */
[----:B------:R-:W-:Y:S05]  /*8170*/  BRA `(.L_x_34) ;  /* 0xffffff9c002c7947 */ /* 0x000fea000383ffff */
.L_x_40:
[----:B-1----:R1:W2:Y:S02]  /*8180*/  SYNCS.PHASECHK.TRANS64.TRYWAIT P0, [R2+URZ+0xe0], R3 ;  /* 0x0000e003020075a7 */ /* 0x0022a400080011ff */
[----:B--2---:R-:W-:Y:S05]  /*8190*/  @!P0 NANOSLEEP.SYNCS 0x989680 ;  /* 0x009896800000895d */ /* 0x004fea0003900000 */
[----:B------:R-:W2:Y:S02]  /*81a0*/  @!P0 SYNCS.PHASECHK.TRANS64 P0, [R2+URZ+0xe0], R3 ;  /* 0x0000e003020085a7 */ /* 0x000ea400080010ff */
[----:B--2---:R-:W-:Y:S05]  /*81b0*/  @!P0 BRA `(.L_x_40) ;  /* 0xfffffffc00f08947 */ /* 0x004fea000383ffff */
[----:B------:R-:W-:Y:S05]  /*81c0*/  BRA `(.L_x_143) ;  /* 0xffffff9c00d07947 */ /* 0x000fea000383ffff */
.L_x_44:
[----:B---3--:R-:W-:-:S07]  /*81d0*/  MOV R0, UR5 ;  /* 0x0000000500007c02 */ /* 0x008fce0008000f00 */
.L_x_144:
[----:B-1----:R1:W2:Y:S02]  /*81e0*/  SYNCS.PHASECHK.TRANS64.TRYWAIT P0, [R0+URZ], R2 ;  /* 0x00000002000075a7 */ /* 0x0022a400080011ff */
[----:B--2---:R-:W-:Y:S05]  /*81f0*/  @!P0 NANOSLEEP.SYNCS 0x989680 ;  /* 0x009896800000895d */ /* 0x004fea0003900000 */
[----:B------:R-:W2:Y:S02]  /*8200*/  @!P0 SYNCS.PHASECHK.TRANS64 P0, [R0+URZ], R2 ;  /* 0x00000002000085a7 */ /* 0x000ea400080010ff */
[----:B--2---:R-:W-:Y:S05]  /*8210*/  @!P0 BRA `(.L_x_144) ;  /* 0xfffffffc00f08947 */ /* 0x004fea000383ffff */
[----:B------:R-:W-:Y:S05]  /*8220*/  BRA `(.L_x_145) ;  /* 0xffffffa400407947 */ /* 0x000fea000383ffff */
.L_x_45:
[----:B---3--:R-:W-:-:S07]  /*8230*/  MOV R0, UR5 ;  /* 0x0000000500007c02 */ /* 0x008fce0008000f00 */
.L_x_146:
[----:B-1----:R1:W2:Y:S02]  /*8240*/  SYNCS.PHASECHK.TRANS64.TRYWAIT P0, [R0+URZ], R3 ;  /* 0x00000003000075a7 */ /* 0x0022a400080011ff */
[----:B--2---:R-:W-:Y:S05]  /*8250*/  @!P0 NANOSLEEP.SYNCS 0x989680 ;  /* 0x009896800000895d */ /* 0x004fea0003900000 */
[----:B------:R-:W2:Y:S02]  /*8260*/  @!P0 SYNCS.PHASECHK.TRANS64 P0, [R0+URZ], R3 ;  /* 0x00000003000085a7 */ /* 0x000ea400080010ff */
[----:B--2---:R-:W-:Y:S05]  /*8270*/  @!P0 BRA `(.L_x_146) ;  /* 0xfffffffc00f08947 */ /* 0x004fea000383ffff */
[----:B------:R-:W-:Y:S05]  /*8280*/  BRA `(.L_x_147) ;  /* 0xffffffa4004c7947 */ /* 0x000fea000383ffff */
.L_x_46:
[----:B---3--:R-:W-:-:S07]  /*8290*/  MOV R0, UR5 ;  /* 0x0000000500007c02 */ /* 0x008fce0008000f00 */
.L_x_148:
[----:B-1----:R1:W2:Y:S02]  /*82a0*/  SYNCS.PHASECHK.TRANS64.TRYWAIT P0, [R0+URZ], R3 ;  /* 0x00000003000075a7 */ /* 0x0022a400080011ff */
[----:B--2---:R-:W-:Y:S05]  /*82b0*/  @!P0 NANOSLEEP.SYNCS 0x989680 ;  /* 0x009896800000895d */ /* 0x004fea0003900000 */
[----:B------:R-:W2:Y:S02]  /*82c0*/  @!P0 SYNCS.PHASECHK.TRANS64 P0, [R0+URZ], R3 ;  /* 0x00000003000085a7 */ /* 0x000ea400080010ff */
[----:B--2---:R-:W-:Y:S05]  /*82d0*/  @!P0 BRA `(.L_x_148) ;  /* 0xfffffffc00f08947 */ /* 0x004fea000383ffff */
[----:B------:R-:W-:Y:S05]  /*82e0*/  BRA `(.L_x_149) ;  /* 0xffffffa400587947 */ /* 0x000fea000383ffff */
.L_x_47:
[----:B---3--:R-:W-:-:S07]  /*82f0*/  MOV R0, UR5 ;  /* 0x0000000500007c02 */ /* 0x008fce0008000f00 */
.L_x_150:
[----:B-1----:R1:W2:Y:S02]  /*8300*/  SYNCS.PHASECHK.TRANS64.TRYWAIT P0, [R0+URZ], R3 ;  /* 0x00000003000075a7 */ /* 0x0022a400080011ff */
[----:B--2---:R-:W-:Y:S05]  /*8310*/  @!P0 NANOSLEEP.SYNCS 0x989680 ;  /* 0x009896800000895d */ /* 0x004fea0003900000 */
[----:B------:R-:W2:Y:S02]  /*8320*/  @!P0 SYNCS.PHASECHK.TRANS64 P0, [R0+URZ], R3 ;  /* 0x00000003000085a7 */ /* 0x000ea400080010ff */
[----:B--2---:R-:W-:Y:S05]  /*8330*/  @!P0 BRA `(.L_x_150) ;  /* 0xfffffffc00f08947 */ /* 0x004fea000383ffff */
[----:B------:R-:W-:Y:S05]  /*8340*/  BRA `(.L_x_151) ;  /* 0xffffffa400647947 */ /* 0x000fea000383ffff */
.L_x_48:
[----:B---3--:R-:W-:-:S07]  /*8350*/  MOV R0, UR5 ;  /* 0x0000000500007c02 */ /* 0x008fce0008000f00 */
.L_x_152:
[----:B-1----:R1:W2:Y:S02]  /*8360*/  SYNCS.PHASECHK.TRANS64.TRYWAIT P0, [R0+URZ], R3 ;  /* 0x00000003000075a7 */ /* 0x0022a400080011ff */
[----:B--2---:R-:W-:Y:S05]  /*8370*/  @!P0 NANOSLEEP.SYNCS 0x989680 ;  /* 0x009896800000895d */ /* 0x004fea0003900000 */
[----:B------:R-:W2:Y:S02]  /*8380*/  @!P0 SYNCS.PHASECHK.TRANS64 P0, [R0+URZ], R3 ;  /* 0x00000003000085a7 */ /* 0x000ea400080010ff */
[----:B--2---:R-:W-:Y:S05]  /*8390*/  @!P0 BRA `(.L_x_152) ;  /* 0xfffffffc00f08947 */ /* 0x004fea000383ffff */
[----:B------:R-:W-:Y:S05]  /*83a0*/  BRA `(.L_x_153) ;  /* 0xffffffa400707947 */ /* 0x000fea000383ffff */
.L_x_49:
[----:B---3--:R-:W-:-:S07]  /*83b0*/  MOV R0, UR5 ;  /* 0x0000000500007c02 */ /* 0x008fce0008000f00 */
.L_x_154:
[----:B-1----:R1:W2:Y:S02]  /*83c0*/  SYNCS.PHASECHK.TRANS64.TRYWAIT P0, [R0+URZ], R3 ;  /* 0x00000003000075a7 */ /* 0x0022a400080011ff */
[----:B--2---:R-:W-:Y:S05]  /*83d0*/  @!P0 NANOSLEEP.SYNCS 0x989680 ;  /* 0x009896800000895d */ /* 0x004fea0003900000 */
[----:B------:R-:W2:Y:S02]  /*83e0*/  @!P0 SYNCS.PHASECHK.TRANS64 P0, [R0+URZ], R3 ;  /* 0x00000003000085a7 */ /* 0x000ea400080010ff */
[----:B--2---:R-:W-:Y:S05]  /*83f0*/  @!P0 BRA `(.L_x_154) ;  /* 0xfffffffc00f08947 */ /* 0x004fea000383ffff */
[----:B------:R-:W-:Y:S05]  /*8400*/  BRA `(.L_x_155) ;  /* 0xffffffa4007c7947 */ /* 0x000fea000383ffff */
.L_x_50:
[----:B---3--:R-:W-:-:S07]  /*8410*/  MOV R0, UR5 ;  /* 0x0000000500007c02 */ /* 0x008fce0008000f00 */
.L_x_156:
[----:B-1----:R1:W2:Y:S02]  /*8420*/  SYNCS.PHASECHK.TRANS64.TRYWAIT P0, [R0+URZ], R3 ;  /* 0x00000003000075a7 */ /* 0x0022a400080011ff */
[----:B--2---:R-:W-:Y:S05]  /*8430*/  @!P0 NANOSLEEP.SYNCS 0x989680 ;  /* 0x009896800000895d */ /* 0x004fea0003900000 */
[----:B------:R-:W2:Y:S02]  /*8440*/  @!P0 SYNCS.PHASECHK.TRANS64 P0, [R0+URZ], R3 ;  /* 0x00000003000085a7 */ /* 0x000ea400080010ff */
[----:B--2---:R-:W-:Y:S05]  /*8450*/  @!P0 BRA `(.L_x_156) ;  /* 0xfffffffc00f08947 */ /* 0x004fea000383ffff */
[----:B------:R-:W-:Y:S05]  /*8460*/  BRA `(.L_x_157) ;  /* 0xffffffa400887947 */ /* 0x000fea000383ffff */
.L_x_51:
[----:B---3--:R-:W-:-:S07]  /*8470*/  MOV R0, UR5 ;  /* 0x0000000500007c02 */ /* 0x008fce0008000f00 */
.L_x_158:
[----:B-1----:R1:W2:Y:S02]  /*8480*/  SYNCS.PHASECHK.TRANS64.TRYWAIT P0, [R0+URZ], R3 ;  /* 0x00000003000075a7 */ /* 0x0022a400080011ff */
[----:B--2---:R-:W-:Y:S05]  /*8490*/  @!P0 NANOSLEEP.SYNCS 0x989680 ;  /* 0x009896800000895d */ /* 0x004fea0003900000 */
[----:B------:R-:W2:Y:S02]  /*84a0*/  @!P0 SYNCS.PHASECHK.TRANS64 P0, [R0+URZ], R3 ;  /* 0x00000003000085a7 */ /* 0x000ea400080010ff */
[----:B--2---:R-:W-:Y:S05]  /*84b0*/  @!P0 BRA `(.L_x_158) ;  /* 0xfffffffc00f08947 */ /* 0x004fea000383ffff */
[----:B------:R-:W-:Y:S05]  /*84c0*/  BRA `(.L_x_159) ;  /* 0xffffffa400947947 */ /* 0x000fea000383ffff */
.L_x_52:
[----:B---3--:R-:W-:-:S07]  /*84d0*/  MOV R0, UR5 ;  /* 0x0000000500007c02 */ /* 0x008fce0008000f00 */
.L_x_160:
[----:B-1----:R1:W2:Y:S02]  /*84e0*/  SYNCS.PHASECHK.TRANS64.TRYWAIT P0, [R0+URZ], R3 ;  /* 0x00000003000075a7 */ /* 0x0022a400080011ff */
[----:B--2---:R-:W-:Y:S05]  /*84f0*/  @!P0 NANOSLEEP.SYNCS 0x989680 ;  /* 0x009896800000895d */ /* 0x004fea0003900000 */
[----:B------:R-:W2:Y:S02]  /*8500*/  @!P0 SYNCS.PHASECHK.TRANS64 P0, [R0+URZ], R3 ;  /* 0x00000003000085a7 */ /* 0x000ea400080010ff */
[----:B--2---:R-:W-:Y:S05]  /*8510*/  @!P0 BRA `(.L_x_160) ;  /* 0xfffffffc00f08947 */ /* 0x004fea000383ffff */
[----:B------:R-:W-:Y:S05]  /*8520*/  BRA `(.L_x_161) ;  /* 0xffffffa400a07947 */ /* 0x000fea000383ffff */
.L_x_55:
[----:B-1----:R1:W2:Y:S02]  /*8530*/  SYNCS.PHASECHK.TRANS64.TRYWAIT P0, [R0+URZ+0x140], R4 ;  /* 0x00014004000075a7 */ /* 0x0022a400080011ff */
[----:B--2---:R-:W-:Y:S05]  /*8540*/  @!P0 NANOSLEEP.SYNCS 0x989680 ;  /* 0x009896800000895d */ /* 0x004fea0003900000 */
[----:B------:R-:W2:Y:S02]  /*8550*/  @!P0 SYNCS.PHASECHK.TRANS64 P0, [R0+URZ+0x140], R4 ;  /* 0x00014004000085a7 */ /* 0x000ea400080010ff */
[----:B--2---:R-:W-:Y:S05]  /*8560*/  @!P0 BRA `(.L_x_55) ;  /* 0xfffffffc00f08947 */ /* 0x004fea000383ffff */
[----:B------:R-:W-:Y:S05]  /*8570*/  BRA `(.L_x_162) ;  /* 0xffffffa800007947 */ /* 0x000fea000383ffff */
.L_x_56:
[----:B------:R-:W-:-:S07]  /*8580*/  MOV R0, UR5 ;  /* 0x0000000500007c02 */ /* 0x000fce0008000f00 */
.L_x_163:
[----:B-1----:R1:W2:Y:S02]  /*8590*/  SYNCS.PHASECHK.TRANS64.TRYWAIT P0, [R0+URZ+0xf0], R5 ;  /* 0x0000f005000075a7 */ /* 0x0022a400080011ff */
[----:B--2---:R-:W-:Y:S05]  /*85a0*/  @!P0 NANOSLEEP.SYNCS 0x989680 ;  /* 0x009896800000895d */ /* 0x004fea0003900000 */
[----:B------:R-:W2:Y:S02]  /*85b0*/  @!P0 SYNCS.PHASECHK.TRANS64 P0, [R0+URZ+0xf0], R5 ;  /* 0x0000f005000085a7 */ /* 0x000ea400080010ff */
[----:B--2---:R-:W-:Y:S05]  /*85c0*/  @!P0 BRA `(.L_x_163) ;  /* 0xfffffffc00f08947 */ /* 0x004fea000383ffff */
[----:B------:R-:W-:Y:S05]  /*85d0*/  BRA `(.L_x_164) ;  /* 0xffffffa800107947 */ /* 0x000fea000383ffff */
.L_x_57:
[----:B-1----:R1:W2:Y:S02]  /*85e0*/  SYNCS.PHASECHK.TRANS64.TRYWAIT P1, [R0+URZ+0xe0], R4 ;  /* 0x0000e004000075a7 */ /* 0x0022a400080211ff */
[----:B--2---:R-:W-:Y:S05]  /*85f0*/  @!P1 NANOSLEEP.SYNCS 0x989680 ;  /* 0x009896800000995d */ /* 0x004fea0003900000 */
[----:B------:R-:W2:Y:S02]  /*8600*/  @!P1 SYNCS.PHASECHK.TRANS64 P1, [R0+URZ+0xe0], R4 ;  /* 0x0000e004000095a7 */ /* 0x000ea400080210ff */
[----:B--2---:R-:W-:Y:S05]  /*8610*/  @!P1 BRA `(.L_x_57) ;  /* 0xfffffffc00f09947 */ /* 0x004fea000383ffff */
[----:B------:R-:W-:Y:S05]  /*8620*/  BRA `(.L_x_165) ;  /* 0xffffffa800407947 */ /* 0x000fea000383ffff */
.L_x_60:
[----:B------:R-:W-:-:S07]  /*8630*/  MOV R0, UR5 ;  /* 0x0000000500007c02 */ /* 0x000fce0008000f00 */
.L_x_166:
[----:B-1----:R1:W2:Y:S02]  /*8640*/  SYNCS.PHASECHK.TRANS64.TRYWAIT P0, [R0+URZ+0xf0], R2 ;  /* 0x0000f002000075a7 */ /* 0x0022a400080011ff */
[----:B--2---:R-:W-:Y:S05]  /*8650*/  @!P0 NANOSLEEP.SYNCS 0x989680 ;  /* 0x009896800000895d */ /* 0x004fea0003900000 */
[----:B------:R-:W2:Y:S02]  /*8660*/  @!P0 SYNCS.PHASECHK.TRANS64 P0, [R0+URZ+0xf0], R2 ;  /* 0x0000f002000085a7 */ /* 0x000ea400080010ff */
[----:B--2---:R-:W-:Y:S05]  /*8670*/  @!P0 BRA `(.L_x_166) ;  /* 0xfffffffc00f08947 */ /* 0x004fea000383ffff */
[----:B------:R-:W-:Y:S05]  /*8680*/  BRA `(.L_x_59) ;  /* 0xffffffa800947947 */ /* 0x000fea000383ffff */
.L_x_69:
[----:B-1----:R-:W-:-:S04]  /*8690*/  MOV R4, UR6 ;  /* 0x0000000600047c02 */ /* 0x002fc80008000f00 */
[----:B------:R1:W2:Y:S03]  /*86a0*/  SYNCS.PHASECHK.TRANS64.TRYWAIT P0, [R4+URZ+0x8], R5 ;  /* 0x00000805040075a7 */ /* 0x0002a600080011ff */
[----:B--2---:R-:W-:Y:S05]  /*86b0*/  @!P0 NANOSLEEP.SYNCS 0x989680 ;  /* 0x009896800000895d */ /* 0x004fea0003900000 */
[----:B------:R-:W2:Y:S02]  /*86c0*/  @!P0 SYNCS.PHASECHK.TRANS64 P0, [R4+URZ+0x8], R5 ;  /* 0x00000805040085a7 */ /* 0x000ea400080010ff */
[----:B--2---:R-:W-:Y:S05]  /*86d0*/  @!P0 BRA `(.L_x_69) ;  /* 0xfffffffc00ec8947 */ /* 0x004fea000383ffff */
[----:B------:R-:W-:Y:S05]  /*86e0*/  BRA `(.L_x_68) ;  /* 0xffffffac00487947 */ /* 0x000fea000383ffff */
.L_x_71:
[----:B------:R-:W-:Y:S01]  /*86f0*/  BSSY B0, `(.L_x_167) ;  /* 0x0000006000007945 */ /* 0x000fe20003800000 */
[----:B------:R-:W-:-:S07]  /*8700*/  MOV R15, 0xffffffff ;  /* 0xffffffff000f7802 */ /* 0x000fce0000000f00 */
[----:B-1---5:R-:W-:Y:S05]  /*8710*/  WARPSYNC.COLLECTIVE R15, `(.L_x_168) ;  /* 0x000000000f0c7348 */ /* 0x022fea0003c00000 */
[----:B------:R-:W-:Y:S02]  /*8720*/  ELECT P6, UR79, PT ;  /* 0x00000000004f782f */ /* 0x000fe400038c0000 */
[----:B------:R-:W-:Y:S01]  /*8730*/  MOV R14, UR79 ;  /* 0x0000004f000e7c02 */ /* 0x000fe20008000f00 */
[----:B-1---5:R-:W-:Y:S10]  /*8740*/  ENDCOLLECTIVE ;  /* 0x000000000000791b */ /* 0x022ff40003800000 */
.L_x_168:
[----:B------:R-:W-:Y:S05]  /*8750*/  BSYNC B0 ;  /* 0x0000000000007941 */ /* 0x000fea0003800000 */
.L_x_167:
[----:B------:R-:W-:Y:S05]  /*8760*/  BRA `(.L_x_169) ;  /* 0xffffffac00787947 */ /* 0x000fea000383ffff */
.L_x_73:
[----:B-1----:R-:W-:-:S04]  /*8770*/  MOV R2, UR6 ;  /* 0x0000000600027c02 */ /* 0x002fc80008000f00 */
[----:B------:R1:W2:Y:S03]  /*8780*/  SYNCS.PHASECHK.TRANS64.TRYWAIT P0, [R2+URZ+0x8], R3 ;  /* 0x00000803020075a7 */ /* 0x0002a600080011ff */
[----:B--2---:R-:W-:Y:S05]  /*8790*/  @!P0 NANOSLEEP.SYNCS 0x989680 ;  /* 0x009896800000895d */ /* 0x004fea0003900000 */
[----:B------:R-:W2:Y:S02]  /*87a0*/  @!P0 SYNCS.PHASECHK.TRANS64 P0, [R2+URZ+0x8], R3 ;  /* 0x00000803020085a7 */ /* 0x000ea400080010ff */
[----:B--2---:R-:W-:Y:S05]  /*87b0*/  @!P0 BRA `(.L_x_73) ;  /* 0xfffffffc00ec8947 */ /* 0x004fea000383ffff */
[----:B------:R-:W-:Y:S05]  /*87c0*/  BRA `(.L_x_72) ;  /* 0xffffffac007c7947 */ /* 0x000fea000383ffff */
.L_x_74:
[----:B-1----:R1:W2:Y:S02]  /*87d0*/  SYNCS.PHASECHK.TRANS64.TRYWAIT P0, [R0+URZ+0xe0], R4 ;  /* 0x0000e004000075a7 */ /* 0x0022a400080011ff */
[----:B--2---:R-:W-:Y:S05]  /*87e0*/  @!P0 NANOSLEEP.SYNCS 0x989680 ;  /* 0x009896800000895d */ /* 0x004fea0003900000 */
[----:B------:R-:W2:Y:S02]  /*87f0*/  @!P0 SYNCS.PHASECHK.TRANS64 P0, [R0+URZ+0xe0], R4 ;  /* 0x0000e004000085a7 */ /* 0x000ea400080010ff */
[----:B--2---:R-:W-:Y:S05]  /*8800*/  @!P0 BRA `(.L_x_74) ;  /* 0xfffffffc00f08947 */ /* 0x004fea000383ffff */
[----:B------:R-:W-:Y:S05]  /*8810*/  BRA `(.L_x_170) ;  /* 0xffffffb000687947 */ /* 0x000fea000383ffff */
.L_x_76:
[----:B------:R-:W-:-:S07]  /*8820*/  MOV R0, UR9 ;  /* 0x0000000900007c02 */ /* 0x000fce0008000f00 */
.L_x_171:
[----:B-1----:R1:W2:Y:S02]  /*8830*/  SYNCS.PHASECHK.TRANS64.TRYWAIT P0, [R0+URZ+0x120], R4 ;  /* 0x00012004000075a7 */ /* 0x0022a400080011ff */
[----:B--2---:R-:W-:Y:S05]  /*8840*/  @!P0 NANOSLEEP.SYNCS 0x989680 ;  /* 0x009896800000895d */ /* 0x004fea0003900000 */
[----:B------:R-:W2:Y:S02]  /*8850*/  @!P0 SYNCS.PHASECHK.TRANS64 P0, [R0+URZ+0x120], R4 ;  /* 0x00012004000085a7 */ /* 0x000ea400080010ff */
[----:B--2---:R-:W-:Y:S05]  /*8860*/  @!P0 BRA `(.L_x_171) ;  /* 0xfffffffc00f08947 */ /* 0x004fea000383ffff */
[----:B------:R-:W-:Y:S05]  /*8870*/  BRA `(.L_x_172) ;  /* 0xffffffb000b47947 */ /* 0x000fea000383ffff */
.L_x_79:
[----:B------:R-:W-:Y:S07]  /*8880*/  MOV R0, UR8 ;  /* 0x0000000800007c02 */ /* 0x000fee0008000f00 */
.L_x_173:
[----:B-1----:R1:W2:Y:S02]  /*8890*/  SYNCS.PHASECHK.TRANS64.TRYWAIT P0, [R0+URZ], R4 ;  /* 0x00000004000075a7 */ /* 0x0022a400080011ff */
[----:B--2---:R-:W-:Y:S05]  /*88a0*/  @!P0 NANOSLEEP.SYNCS 0x989680 ;  /* 0x009896800000895d */ /* 0x004fea0003900000 */
[----:B------:R-:W2:Y:S02]  /*88b0*/  @!P0 SYNCS.PHASECHK.TRANS64 P0, [R0+URZ], R4 ;  /* 0x00000004000085a7 */ /* 0x000ea400080010ff */
[----:B--2---:R-:W-:Y:S05]  /*88c0*/  @!P0 BRA `(.L_x_173) ;  /* 0xfffffffc00f08947 */ /* 0x004fea000383ffff */
[----:B------:R-:W-:Y:S05]  /*88d0*/  BRA `(.L_x_78) ;  /* 0xffffffb000c87947 */ /* 0x000fea000383ffff */
.L_x_83:
[----:B-1----:R-:W-:-:S07]  /*88e0*/  MOV R0, UR8 ;  /* 0x0000000800007c02 */ /* 0x002fce0008000f00 */
.L_x_174:
[----:B-1----:R1:W2:Y:S02]  /*88f0*/  SYNCS.PHASECHK.TRANS64.TRYWAIT P0, [R0+URZ], R2 ;  /* 0x00000002000075a7 */ /* 0x0022a400080011ff */
[----:B--2---:R-:W-:Y:S05]  /*8900*/  @!P0 NANOSLEEP.SYNCS 0x989680 ;  /* 0x009896800000895d */ /* 0x004fea0003900000 */
[----:B------:R-:W2:Y:S02]  /*8910*/  @!P0 SYNCS.PHASECHK.TRANS64 P0, [R0+URZ], R2 ;  /* 0x00000002000085a7 */ /* 0x000ea400080010ff */
[----:B--2---:R-:W-:Y:S05]  /*8920*/  @!P0 BRA `(.L_x_174) ;  /* 0xfffffffc00f08947 */ /* 0x004fea000383ffff */
[----:B------:R-:W-:Y:S05]  /*8930*/  BRA `(.L_x_175) ;  /* 0xffffffb400bc7947 */ /* 0x000fea000383ffff */
.L_x_84:
[----:B------:R-:W-:-:S07]  /*8940*/  MOV R0, UR8 ;  /* 0x0000000800007c02 */ /* 0x000fce0008000f00 */
.L_x_176:
[----:B-1----:R1:W2:Y:S02]  /*8950*/  SYNCS.PHASECHK.TRANS64.TRYWAIT P0, [R0+URZ], R3 ;  /* 0x00000003000075a7 */ /* 0x0022a400080011ff */
[----:B--2---:R-:W-:Y:S05]  /*8960*/  @!P0 NANOSLEEP.SYNCS 0x989680 ;  /* 0x009896800000895d */ /* 0x004fea0003900000 */
[----:B------:R-:W2:Y:S02]  /*8970*/  @!P0 SYNCS.PHASECHK.TRANS64 P0, [R0+URZ], R3 ;  /* 0x00000003000085a7 */ /* 0x000ea400080010ff */
[----:B--2---:R-:W-:Y:S05]  /*8980*/  @!P0 BRA `(.L_x_176) ;  /* 0xfffffffc00f08947 */ /* 0x004fea000383ffff */
[----:B------:R-:W-:Y:S05]  /*8990*/  BRA `(.L_x_177) ;  /* 0xffffffb400c87947 */ /* 0x000fea000383ffff */
.L_x_85:
[----:B------:R-:W-:-:S07]  /*89a0*/  MOV R0, UR8 ;  /* 0x0000000800007c02 */ /* 0x000fce0008000f00 */
.L_x_178:
[----:B-1----:R1:W2:Y:S02]  /*89b0*/  SYNCS.PHASECHK.TRANS64.TRYWAIT P0, [R0+URZ], R3 ;  /* 0x00000003000075a7 */ /* 0x0022a400080011ff */
[----:B--2---:R-:W-:Y:S05]  /*89c0*/  @!P0 NANOSLEEP.SYNCS 0x989680 ;  /* 0x009896800000895d */ /* 0x004fea0003900000 */
[----:B------:R-:W2:Y:S02]  /*89d0*/  @!P0 SYNCS.PHASECHK.TRANS64 P0, [R0+URZ], R3 ;  /* 0x00000003000085a7 */ /* 0x000ea400080010ff */
[----:B--2---:R-:W-:Y:S05]  /*89e0*/  @!P0 BRA `(.L_x_178) ;  /* 0xfffffffc00f08947 */ /* 0x004fea000383ffff */
[----:B------:R-:W-:Y:S05]  /*89f0*/  BRA `(.L_x_179) ;  /* 0xffffffb400d47947 */ /* 0x000fea000383ffff */
.L_x_88:
[----:B------:R-:W-:-:S07]  /*8a00*/  MOV R0, UR7 ;  /* 0x0000000700007c02 */ /* 0x000fce0008000f00 */
.L_x_180:
[----:B-1----:R1:W2:Y:S02]  /*8a10*/  SYNCS.PHASECHK.TRANS64.TRYWAIT P1, [R0+URZ+0x160], R2 ;  /* 0x00016002000075a7 */ /* 0x0022a400080211ff */
[----:B--2---:R-:W-:Y:S05]  /*8a20*/  @!P1 NANOSLEEP.SYNCS 0x989680 ;  /* 0x009896800000995d */ /* 0x004fea0003900000 */
[----:B------:R-:W2:Y:S02]  /*8a30*/  @!P1 SYNCS.PHASECHK.TRANS64 P1, [R0+URZ+0x160], R2 ;  /* 0x00016002000095a7 */ /* 0x000ea400080210ff */
[----:B--2---:R-:W-:Y:S05]  /*8a40*/  @!P1 BRA `(.L_x_180) ;  /* 0xfffffffc00f09947 */ /* 0x004fea000383ffff */
[----:B------:R-:W-:Y:S05]  /*8a50*/  BRA `(.L_x_181) ;  /* 0xffffffb800207947 */ /* 0x000fea000383ffff */
.L_x_93:
[----:B--2---:R2:W4:Y:S02]  /*8a60*/  SYNCS.PHASECHK.TRANS64.TRYWAIT P0, [R0+URZ+0xe0], R2 ;  /* 0x0000e002000075a7 */ /* 0x00452400080011ff */
[----:B----4-:R-:W-:Y:S05]  /*8a70*/  @!P0 NANOSLEEP.SYNCS 0x989680 ;  /* 0x009896800000895d */ /* 0x010fea0003900000 */
[----:B------:R-:W4:Y:S02]  /*8a80*/  @!P0 SYNCS.PHASECHK.TRANS64 P0, [R0+URZ+0xe0], R2 ;  /* 0x0000e002000085a7 */ /* 0x000f2400080010ff */
[----:B----4-:R-:W-:Y:S05]  /*8a90*/  @!P0 BRA `(.L_x_93) ;  /* 0xfffffffc00f08947 */ /* 0x010fea000383ffff */
[----:B------:R-:W-:Y:S05]  /*8aa0*/  BRA `(.L_x_182) ;  /* 0xffffffbc00247947 */ /* 0x000fea000383ffff */
.L_x_96:
[----:B------:R-:W-:Y:S07]  /*8ab0*/  MOV R0, UR6 ;  /* 0x0000000600007c02 */ /* 0x000fee0008000f00 */
.L_x_183:
[----:B--2---:R2:W4:Y:S02]  /*8ac0*/  SYNCS.PHASECHK.TRANS64.TRYWAIT P0, [R0+URZ+0xd8], R2 ;  /* 0x0000d802000075a7 */ /* 0x00452400080011ff */
[----:B----4-:R-:W-:Y:S05]  /*8ad0*/  @!P0 NANOSLEEP.SYNCS 0x989680 ;  /* 0x009896800000895d */ /* 0x010fea0003900000 */
[----:B------:R-:W4:Y:S02]  /*8ae0*/  @!P0 SYNCS.PHASECHK.TRANS64 P0, [R0+URZ+0xd8], R2 ;  /* 0x0000d802000085a7 */ /* 0x000f2400080010ff */
[----:B----4-:R-:W-:Y:S05]  /*8af0*/  @!P0 BRA `(.L_x_183) ;  /* 0xfffffffc00f08947 */ /* 0x010fea000383ffff */
[----:B------:R-:W-:Y:S05]  /*8b00*/  BRA `(.L_x_95) ;  /* 0xffffffc000047947 */ /* 0x000fea000383ffff */
.L_x_99:
[----:B------:R-:W-:Y:S07]  /*8b10*/  MOV R0, UR15 ;  /* 0x0000000f00007c02 */ /* 0x000fee0008000f00 */
.L_x_184:
[----:B-1----:R1:W2:Y:S02]  /*8b20*/  SYNCS.PHASECHK.TRANS64.TRYWAIT P0, [R0+URZ+0xb8], R9 ;  /* 0x0000b809000075a7 */ /* 0x0022a400080011ff */
[----:B--2---:R-:W-:Y:S05]  /*8b30*/  @!P0 NANOSLEEP.SYNCS 0x989680 ;  /* 0x009896800000895d */ /* 0x004fea0003900000 */
[----:B------:R-:W2:Y:S02]  /*8b40*/  @!P0 SYNCS.PHASECHK.TRANS64 P0, [R0+URZ+0xb8], R9 ;  /* 0x0000b809000085a7 */ /* 0x000ea400080010ff */
[----:B--2---:R-:W-:Y:S05]  /*8b50*/  @!P0 BRA `(.L_x_184) ;  /* 0xfffffffc00f08947 */ /* 0x004fea000383ffff */
[----:B------:R-:W-:Y:S05]  /*8b60*/  BRA `(.L_x_185) ;  /* 0xffffffc0007c7947 */ /* 0x000fea000383ffff */
.L_x_100:
[----:B------:R-:W-:Y:S07]  /*8b70*/  MOV R0, UR13 ;  /* 0x0000000d00007c02 */ /* 0x000fee0008000f00 */
.L_x_186:
[----:B-1----:R1:W2:Y:S02]  /*8b80*/  SYNCS.PHASECHK.TRANS64.TRYWAIT P0, [R0+URZ+0xb8], R14 ;  /* 0x0000b80e000075a7 */ /* 0x0022a400080011ff */
[----:B--2---:R-:W-:Y:S05]  /*8b90*/  @!P0 NANOSLEEP.SYNCS 0x989680 ;  /* 0x009896800000895d */ /* 0x004fea0003900000 */
[----:B------:R-:W2:Y:S02]  /*8ba0*/  @!P0 SYNCS.PHASECHK.TRANS64 P0, [R0+URZ+0xb8], R14 ;  /* 0x0000b80e000085a7 */ /* 0x000ea400080010ff */
[----:B--2---:R-:W-:Y:S05]  /*8bb0*/  @!P0 BRA `(.L_x_186) ;  /* 0xfffffffc00f08947 */ /* 0x004fea000383ffff */
[----:B------:R-:W-:Y:S05]  /*8bc0*/  BRA `(.L_x_187) ;  /* 0xffffffc4001c7947 */ /* 0x000fea000383ffff */
.L_x_102:
[----:B------:R-:W-:-:S07]  /*8bd0*/  MOV R0, UR4 ;  /* 0x0000000400007c02 */ /* 0x000fce0008000f00 */
.L_x_188:
[----:B-1----:R1:W4:Y:S02]  /*8be0*/  SYNCS.PHASECHK.TRANS64.TRYWAIT P0, [R0+URZ], R2 ;  /* 0x00000002000075a7 */ /* 0x00232400080011ff */
[----:B----4-:R-:W-:Y:S05]  /*8bf0*/  @!P0 NANOSLEEP.SYNCS 0x989680 ;  /* 0x009896800000895d */ /* 0x010fea0003900000 */
[----:B------:R-:W4:Y:S02]  /*8c00*/  @!P0 SYNCS.PHASECHK.TRANS64 P0, [R0+URZ], R2 ;  /* 0x00000002000085a7 */ /* 0x000f2400080010ff */
[----:B----4-:R-:W-:Y:S05]  /*8c10*/  @!P0 BRA `(.L_x_188) ;  /* 0xfffffffc00f08947 */ /* 0x010fea000383ffff */
[----:B------:R-:W-:Y:S05]  /*8c20*/  BRA `(.L_x_189) ;  /* 0xffffffc400a87947 */ /* 0x000fea000383ffff */
.L_x_103:
[----:B------:R-:W-:-:S07]  /*8c30*/  MOV R0, UR4 ;  /* 0x0000000400007c02 */ /* 0x000fce0008000f00 */
.L_x_190:
[----:B-1----:R1:W4:Y:S02]  /*8c40*/  SYNCS.PHASECHK.TRANS64.TRYWAIT P0, [R0+URZ], R2 ;  /* 0x00000002000075a7 */ /* 0x00232400080011ff */
[----:B----4-:R-:W-:Y:S05]  /*8c50*/  @!P0 NANOSLEEP.SYNCS 0x989680 ;  /* 0x009896800000895d */ /* 0x010fea0003900000 */
[----:B------:R-:W4:Y:S02]  /*8c60*/  @!P0 SYNCS.PHASECHK.TRANS64 P0, [R0+URZ], R2 ;  /* 0x00000002000085a7 */ /* 0x000f2400080010ff */
[----:B----4-:R-:W-:Y:S05]  /*8c70*/  @!P0 BRA `(.L_x_190) ;  /* 0xfffffffc00f08947 */ /* 0x010fea000383ffff */
[----:B------:R-:W-:Y:S05]  /*8c80*/  BRA `(.L_x_191) ;  /* 0xffffffc400b47947 */ /* 0x000fea000383ffff */
.L_x_105:
[----:B--2---:R2:W4:Y:S02]  /*8c90*/  SYNCS.PHASECHK.TRANS64.TRYWAIT P0, [R0+URZ+0xe0], R2 ;  /* 0x0000e002000075a7 */ /* 0x00452400080011ff */
[----:B----4-:R-:W-:Y:S05]  /*8ca0*/  @!P0 NANOSLEEP.SYNCS 0x989680 ;  /* 0x009896800000895d */ /* 0x010fea0003900000 */
[----:B------:R-:W4:Y:S02]  /*8cb0*/  @!P0 SYNCS.PHASECHK.TRANS64 P0, [R0+URZ+0xe0], R2 ;  /* 0x0000e002000085a7 */ /* 0x000f2400080010ff */
[----:B----4-:R-:W-:Y:S05]  /*8cc0*/  @!P0 BRA `(.L_x_105) ;  /* 0xfffffffc00f08947 */ /* 0x010fea000383ffff */
[----:B------:R-:W-:Y:S05]  /*8cd0*/  BRA `(.L_x_192) ;  /* 0xffffffc800987947 */ /* 0x000fea000383ffff */
.L_x_115:
[----:B-1----:R1:W3:Y:S02]  /*8ce0*/  SYNCS.PHASECHK.TRANS64.TRYWAIT P1, [R0+URZ+0xa0], R3 ;  /* 0x0000a003000075a7 */ /* 0x0022e400080211ff */
[----:B---3--:R-:W-:Y:S05]  /*8cf0*/  @!P1 NANOSLEEP.SYNCS 0x989680 ;  /* 0x009896800000995d */ /* 0x008fea0003900000 */
[----:B------:R-:W3:Y:S02]  /*8d00*/  @!P1 SYNCS.PHASECHK.TRANS64 P1, [R0+URZ+0xa0], R3 ;  /* 0x0000a003000095a7 */ /* 0x000ee400080210ff */
[----:B---3--:R-:W-:Y:S05]  /*8d10*/  @!P1 BRA `(.L_x_115) ;  /* 0xfffffffc00f09947 */ /* 0x008fea000383ffff */
[----:B------:R-:W-:Y:S05]  /*8d20*/  BRA `(.L_x_114) ;  /* 0xffffffd400c87947 */ /* 0x000fea000383ffff */
.L_x_117:
[----:B-1----:R1:W4:Y:S02]  /*8d30*/  SYNCS.PHASECHK.TRANS64.TRYWAIT P0, [R106+URZ+0x100], R2 ;  /* 0x000100026a0075a7 */ /* 0x00232400080011ff */
[----:B----4-:R-:W-:Y:S05]  /*8d40*/  @!P0 NANOSLEEP.SYNCS 0x989680 ;  /* 0x009896800000895d */ /* 0x010fea0003900000 */
[----:B------:R-:W4:Y:S02]  /*8d50*/  @!P0 SYNCS.PHASECHK.TRANS64 P0, [R106+URZ+0x100], R2 ;  /* 0x000100026a0085a7 */ /* 0x000f2400080010ff */
[----:B----4-:R-:W-:Y:S05]  /*8d60*/  @!P0 BRA `(.L_x_117) ;  /* 0xfffffffc00f08947 */ /* 0x010fea000383ffff */
[----:B------:R-:W-:Y:S05]  /*8d70*/  BRA `(.L_x_116) ;  /* 0xffffffd800007947 */ /* 0x000fea000383ffff */
.L_x_128:
[----:B--2---:R2:W4:Y:S02]  /*8d80*/  SYNCS.PHASECHK.TRANS64.TRYWAIT P0, [R2+URZ+0xa0], R71 ;  /* 0x0000a047020075a7 */ /* 0x00452400080011ff */
[----:B----4-:R-:W-:Y:S05]  /*8d90*/  @!P0 NANOSLEEP.SYNCS 0x989680 ;  /* 0x009896800000895d */ /* 0x010fea0003900000 */
[----:B------:R-:W4:Y:S02]  /*8da0*/  @!P0 SYNCS.PHASECHK.TRANS64 P0, [R2+URZ+0xa0], R71 ;  /* 0x0000a047020085a7 */ /* 0x000f2400080010ff */
[----:B----4-:R-:W-:Y:S05]  /*8db0*/  @!P0 BRA `(.L_x_128) ;  /* 0xfffffffc00f08947 */ /* 0x010fea000383ffff */
[----:B------:R-:W-:Y:S05]  /*8dc0*/  BRA `(.L_x_127) ;  /* 0xffffffe000e87947 */ /* 0x000fea000383ffff */
        .weak           $__internal_0_$__cuda_sm10x_tcgen05_guardrail_trap_col_being_dealloced_not_returned_by_alloc
        .type           $__internal_0_$__cuda_sm10x_tcgen05_guardrail_trap_col_being_dealloced_not_returned_by_alloc,@function
        .size           $__internal_0_$__cuda_sm10x_tcgen05_guardrail_trap_col_being_dealloced_not_returned_by_alloc,($__internal_1_$__cuda_sm10x_tcgen05_guardrail_trap_phase_invalid_during_alloc - $__internal_0_$__cuda_sm10x_tcgen05_guardrail_trap_col_being_dealloced_not_returned_by_alloc)
$__internal_0_$__cuda_sm10x_tcgen05_guardrail_trap_col_being_dealloced_not_returned_by_alloc:
[----:B------:R-:W-:Y:S05]  /*8dd0*/  BPT.TRAP 0x1 ;  /* 0x000000040000795c */ /* 0x000fea0000300000 */
[----:B------:R-:W-:-:S04]  /*8de0*/  HFMA2 R3, -RZ, RZ, 0, 0 ;  /* 0x00000000ff037431 */ /* 0x000fc800000001ff */
[----:B------:R-:W-:Y:S05]  /*8df0*/  RET.REL.NODEC R2 `(_ZN7cutlass13device_kernelINS_4gemm6kernel13GemmUniversalIN4cute5tupleIJiiiiEEENS1_10collective13CollectiveMmaINS1_35MainloopSm100TmaUmmaWarpSpecializedILi10ELi2ELi4ENS5_IJNS4_1CILi2EEENSA_ILi1EEESC_EEEEENS5_IJNSA_ILi256EEENSA_ILi64EEESG_EEENS_10bfloat16_tENS5_IJlSC_lEEESI_SJ_NS4_8TiledMMAINS4_8MMA_AtomIJNS4_26SM100_MMA_F16BF16_2x1SM_SSISI_SI_fLi256ELi64ELNS4_4UMMA5MajorE0ELSO_0ELNSN_7ScaleInE0ELSP_0EEEEEENS4_6LayoutINS5_IJSC_SC_SC_EEENS5_IJNSA_ILi0EEESU_SU_EEEEENS5_IJNS4_10UnderscoreESX_SX_EEEEENS4_18SM100_TMA_2SM_LOADENS4_14ComposedLayoutINS4_7SwizzleILi3ELi4ELi3EEENS4_18smem_ptr_flag_bitsILi16EEENSS_INS5_IJNSA_ILi8EEESG_EEENS5_IJSG_SC_EEEEEEEvNS4_8identityES10_S1A_vS1B_EENS_8epilogue10collective18CollectiveEpilogueINS1D_23Sm100TmaWarpSpecializedILi3ELi2ELi32ELb1ELb0EEEJNS5_IJNSA_ILi128EEESG_SG_EEENS5_IJNSS_IS1I_SC_EENSS_INSA_ILi32EEESC_EEEEESI_SJ_SI_SJ_NS1D_6fusion15FusionCallbacksIS1H_NS1O_17LinearCombinationISI_fSI_fLNS_15FloatRoundStyleE2EEES1J_S1N_JEEENS4_5SM1004TMEM4LOAD26SM100_TMEM_LOAD_32dp32b32xENS4_13SM90_TMA_LOADENS11_INS12_ILi2ELi4ELi3EEES15_NSS_INS5_IJS16_S1L_EEENS5_IJS1L_SC_EEEEEEENS4_39AutoVectorizingCopyWithAssumedAlignmentILi128EEENS4_14SM90_TMA_STOREES23_S25_S25_EEEvvEEEEvNT_6ParamsE) ;  /* 0xffffff7002807950 */ /* 0x000fea0003c3ffff */
        .weak           $__internal_1_$__cuda_sm10x_tcgen05_guardrail_trap_phase_invalid_during_alloc
        .type           $__internal_1_$__cuda_sm10x_tcgen05_guardrail_trap_phase_invalid_during_alloc,@function
        .size           $__internal_1_$__cuda_sm10x_tcgen05_guardrail_trap_phase_invalid_during_alloc,($__internal_2_$__cuda_sm10x_tcgen05_guardrail_trap_unallocated_columns_being_dealloced - $__internal_1_$__cuda_sm10x_tcgen05_guardrail_trap_phase_invalid_during_alloc)
$__internal_1_$__cuda_sm10x_tcgen05_guardrail_trap_phase_invalid_during_alloc:
[----:B------:R-:W-:Y:S05]  /*8e00*/  BPT.TRAP 0x1 ;  /* 0x000000040000795c */ /* 0x000fea0000300000 */
[----:B------:R-:W-:-:S04]  /*8e10*/  MOV R3, 0x0 ;  /* 0x0000000000037802 */ /* 0x000fc80000000f00 */
[----:B------:R-:W-:Y:S05]  /*8e20*/  RET.REL.NODEC R2 `(_ZN7cutlass13device_kernelINS_4gemm6kernel13GemmUniversalIN4cute5tupleIJiiiiEEENS1_10collective13CollectiveMmaINS1_35MainloopSm100TmaUmmaWarpSpecializedILi10ELi2ELi4ENS5_IJNS4_1CILi2EEENSA_ILi1EEESC_EEEEENS5_IJNSA_ILi256EEENSA_ILi64EEESG_EEENS_10bfloat16_tENS5_IJlSC_lEEESI_SJ_NS4_8TiledMMAINS4_8MMA_AtomIJNS4_26SM100_MMA_F16BF16_2x1SM_SSISI_SI_fLi256ELi64ELNS4_4UMMA5MajorE0ELSO_0ELNSN_7ScaleInE0ELSP_0EEEEEENS4_6LayoutINS5_IJSC_SC_SC_EEENS5_IJNSA_ILi0EEESU_SU_EEEEENS5_IJNS4_10UnderscoreESX_SX_EEEEENS4_18SM100_TMA_2SM_LOADENS4_14ComposedLayoutINS4_7SwizzleILi3ELi4ELi3EEENS4_18smem_ptr_flag_bitsILi16EEENSS_INS5_IJNSA_ILi8EEESG_EEENS5_IJSG_SC_EEEEEEEvNS4_8identityES10_S1A_vS1B_EENS_8epilogue10collective18CollectiveEpilogueINS1D_23Sm100TmaWarpSpecializedILi3ELi2ELi32ELb1ELb0EEEJNS5_IJNSA_ILi128EEESG_SG_EEENS5_IJNSS_IS1I_SC_EENSS_INSA_ILi32EEESC_EEEEESI_SJ_SI_SJ_NS1D_6fusion15FusionCallbacksIS1H_NS1O_17LinearCombinationISI_fSI_fLNS_15FloatRoundStyleE2EEES1J_S1N_JEEENS4_5SM1004TMEM4LOAD26SM100_TMEM_LOAD_32dp32b32xENS4_13SM90_TMA_LOADENS11_INS12_ILi2ELi4ELi3EEES15_NSS_INS5_IJS16_S1L_EEENS5_IJS1L_SC_EEEEEEENS4_39AutoVectorizingCopyWithAssumedAlignmentILi128EEENS4_14SM90_TMA_STOREES23_S25_S25_EEEvvEEEEvNT_6ParamsE) ;  /* 0xffffff7002747950 */ /* 0x000fea0003c3ffff */
        .weak           $__internal_2_$__cuda_sm10x_tcgen05_guardrail_trap_unallocated_columns_being_dealloced
        .type           $__internal_2_$__cuda_sm10x_tcgen05_guardrail_trap_unallocated_columns_being_dealloced,@function
        .size           $__internal_2_$__cuda_sm10x_tcgen05_guardrail_trap_unallocated_columns_being_dealloced,(.L_x_194 - $__internal_2_$__cuda_sm10x_tcgen05_guardrail_trap_unallocated_columns_being_dealloced)
$__internal_2_$__cuda_sm10x_tcgen05_guardrail_trap_unallocated_columns_being_dealloced:
[----:B------:R-:W-:Y:S05]  /*8e30*/  BPT.TRAP 0x1 ;  /* 0x000000040000795c */ /* 0x000fea0000300000 */
[----:B------:R-:W-:-:S04]  /*8e40*/  HFMA2 R3, -RZ, RZ, 0, 0 ;  /* 0x00000000ff037431 */ /* 0x000fc800000001ff */
[----:B------:R-:W-:Y:S05]  /*8e50*/  RET.REL.NODEC R2 `(_ZN7cutlass13device_kernelINS_4gemm6kernel13GemmUniversalIN4cute5tupleIJiiiiEEENS1_10collective13CollectiveMmaINS1_35MainloopSm100TmaUmmaWarpSpecializedILi10ELi2ELi4ENS5_IJNS4_1CILi2EEENSA_ILi1EEESC_EEEEENS5_IJNSA_ILi256EEENSA_ILi64EEESG_EEENS_10bfloat16_tENS5_IJlSC_lEEESI_SJ_NS4_8TiledMMAINS4_8MMA_AtomIJNS4_26SM100_MMA_F16BF16_2x1SM_SSISI_SI_fLi256ELi64ELNS4_4UMMA5MajorE0ELSO_0ELNSN_7ScaleInE0ELSP_0EEEEEENS4_6LayoutINS5_IJSC_SC_SC_EEENS5_IJNSA_ILi0EEESU_SU_EEEEENS5_IJNS4_10UnderscoreESX_SX_EEEEENS4_18SM100_TMA_2SM_LOADENS4_14ComposedLayoutINS4_7SwizzleILi3ELi4ELi3EEENS4_18smem_ptr_flag_bitsILi16EEENSS_INS5_IJNSA_ILi8EEESG_EEENS5_IJSG_SC_EEEEEEEvNS4_8identityES10_S1A_vS1B_EENS_8epilogue10collective18CollectiveEpilogueINS1D_23Sm100TmaWarpSpecializedILi3ELi2ELi32ELb1ELb0EEEJNS5_IJNSA_ILi128EEESG_SG_EEENS5_IJNSS_IS1I_SC_EENSS_INSA_ILi32EEESC_EEEEESI_SJ_SI_SJ_NS1D_6fusion15FusionCallbacksIS1H_NS1O_17LinearCombinationISI_fSI_fLNS_15FloatRoundStyleE2EEES1J_S1N_JEEENS4_5SM1004TMEM4LOAD26SM100_TMEM_LOAD_32dp32b32xENS4_13SM90_TMA_LOADENS11_INS12_ILi2ELi4ELi3EEES15_NSS_INS5_IJS16_S1L_EEENS5_IJS1L_SC_EEEEEEENS4_39AutoVectorizingCopyWithAssumedAlignmentILi128EEENS4_14SM90_TMA_STOREES23_S25_S25_EEEvvEEEEvNT_6ParamsE) ;  /* 0xffffff7002687950 */ /* 0x000fea0003c3ffff */
.L_x_193:
[----:B------:R-:W-:-:S00]  /*8e60*/  BRA `(.L_x_193) ;  /* 0xfffffffc00fc7947 */ /* 0x000fc0000383ffff */
[----:B------:R-:W-:-:S00]  /*8e70*/  NOP ;  /* 0x0000000000007918 */ /* 0x000fc00000000000 */
        /* <DEDUP_REMOVED lines=8> */
.L_x_194:


//--------------------- .nv.global.init           --------------------------
	.section	.nv.global.init,"aw",@progbits
.nv.global.init:
	.type		$str$27,@object
	.size		$str$27,($str$28 - $str$27)
$str$27:
        /*0000*/ 	.byte	0x28, 0x61, 0x64, 0x64, 0x72, 0x65, 0x73, 0x73, 0x20, 0x26, 0x20, 0x6d, 0x61, 0x73, 0x6b, 0x29
        /*0010*/ 	.byte	0x20, 0x3d, 0x3d, 0x20, 0x30, 0x00
	.type		$str$28,@object
	.size		$str$28,($str$26 - $str$28)
$str$28:
        /*0016*/ 	.byte	0x2f, 0x74, 0x6d, 0x70, 0x2f, 0x63, 0x75, 0x74, 0x6c, 0x61, 0x73, 0x73, 0x5f, 0x73, 0x77, 0x65
        /*0026*/ 	.byte	0x65, 0x70, 0x5f, 0x73, 0x72, 0x63, 0x2f, 0x69, 0x6e, 0x63, 0x6c, 0x75, 0x64, 0x65, 0x2f, 0x63
        /*0036*/ 	.byte	0x75, 0x74, 0x65, 0x2f, 0x70, 0x6f, 0x69, 0x6e, 0x74, 0x65, 0x72, 0x5f, 0x66, 0x6c, 0x61, 0x67
        /*0046*/ 	.byte	0x67, 0x65, 0x64, 0x2e, 0x68, 0x70, 0x70, 0x00
	.type		$str$26,@object
	.size		$str$26,($str$25 - $str$26)
$str$26:
        /*004e*/ 	.byte	0x2f, 0x74, 0x6d, 0x70, 0x2f, 0x63, 0x75, 0x74, 0x6c, 0x61, 0x73, 0x73, 0x5f, 0x73, 0x77, 0x65
        /*005e*/ 	.byte	0x65, 0x70, 0x5f, 0x73, 0x72, 0x63, 0x2f, 0x69, 0x6e, 0x63, 0x6c, 0x75, 0x64, 0x65, 0x2f, 0x63
        /*006e*/ 	.byte	0x75, 0x74, 0x65, 0x2f, 0x61, 0x74, 0x6f, 0x6d, 0x2f, 0x63, 0x6f, 0x70, 0x79, 0x5f, 0x74, 0x72
        /*007e*/ 	.byte	0x61, 0x69, 0x74, 0x73, 0x5f, 0x73, 0x6d, 0x31, 0x30, 0x30, 0x2e, 0x68, 0x70, 0x70, 0x00
	.type		$str$25,@object
	.size		$str$25,(__unnamed_1 - $str$25)
$str$25:
        /*008d*/ 	.byte	0x28, 0x28, 0x75, 0x69, 0x6e, 0x74, 0x33, 0x32, 0x5f, 0x74, 0x28, 0x74, 0x68, 0x72, 0x65, 0x61
        /*009d*/ 	.byte	0x64, 0x49, 0x64, 0x78, 0x2e, 0x78, 0x29, 0x20, 0x2f, 0x20, 0x33, 0x32, 0x29, 0x20, 0x25, 0x20
        /*00ad*/ 	.byte	0x34, 0x29, 0x20, 0x3d, 0x3d, 0x20, 0x28, 0x28, 0x28, 0x74, 0x6d, 0x65, 0x6d, 0x5f, 0x61, 0x64
        /*00bd*/ 	.byte	0x64, 0x72, 0x20, 0x3e, 0x3e, 0x20, 0x31, 0x36, 0x29, 0x20, 0x2f, 0x20, 0x33, 0x32, 0x29, 0x20
        /*00cd*/ 	.byte	0x25, 0x20, 0x34, 0x29, 0x00
	.type		__unnamed_1,@object
	.size		__unnamed_1,(__unnamed_2 - __unnamed_1)
__unnamed_1:
        /*00d2*/ 	.byte	0x61, 0x75, 0x74, 0x6f, 0x20, 0x63, 0x75, 0x74, 0x65, 0x3a, 0x3a, 0x61, 0x73, 0x5f, 0x70, 0x6f
        /* <DEDUP_REMOVED lines=24> */
        /*0262*/ 	.byte	0x34, 0x30, 0x39, 0x36, 0x3e, 0x3e, 0x3e, 0x3e, 0x5d, 0x00
	.type		__unnamed_2,@object
	.size		__unnamed_2,(.L_2 - __unnamed_2)
__unnamed_2:
        /* <DEDUP_REMOVED lines=42> */
        /*050c*/ 	.byte	0x3e, 0x3e, 0x5d, 0x00
.L_2:


//--------------------- .nv.shared._ZN7cutlass13device_kernelINS_4gemm6kernel13GemmUniversalIN4cute5tupleIJiiiiEEENS1_10collective13CollectiveMmaINS1_35MainloopSm100TmaUmmaWarpSpecializedILi10ELi2ELi4ENS5_IJNS4_1CILi2EEENSA_ILi1EEESC_EEEEENS5_IJNSA_ILi256EEENSA_ILi64EEESG_EEENS_10bfloat16_tENS5_IJlSC_lEEESI_SJ_NS4_8TiledMMAINS4_8MMA_AtomIJNS4_26SM100_MMA_F16BF16_2x1SM_SSISI_SI_fLi256ELi64ELNS4_4UMMA5MajorE0ELSO_0ELNSN_7ScaleInE0ELSP_0EEEEEENS4_6LayoutINS5_IJSC_SC_SC_EEENS5_IJNSA_ILi0EEESU_SU_EEEEENS5_IJNS4_10UnderscoreESX_SX_EEEEENS4_18SM100_TMA_2SM_LOADENS4_14ComposedLayoutINS4_7SwizzleILi3ELi4ELi3EEENS4_18smem_ptr_flag_bitsILi16EEENSS_INS5_IJNSA_ILi8EEESG_EEENS5_IJSG_SC_EEEEEEEvNS4_8identityES10_S1A_vS1B_EENS_8epilogue10collective18CollectiveEpilogueINS1D_23Sm100TmaWarpSpecializedILi3ELi2ELi32ELb1ELb0EEEJNS5_IJNSA_ILi128EEESG_SG_EEENS5_IJNSS_IS1I_SC_EENSS_INSA_ILi32EEESC_EEEEESI_SJ_SI_SJ_NS1D_6fusion15FusionCallbacksIS1H_NS1O_17LinearCombinationISI_fSI_fLNS_15FloatRoundStyleE2EEES1J_S1N_JEEENS4_5SM1004TMEM4LOAD26SM100_TMEM_LOAD_32dp32b32xENS4_13SM90_TMA_LOADENS11_INS12_ILi2ELi4ELi3EEES15_NSS_INS5_IJS16_S1L_EEENS5_IJS1L_SC_EEEEEEENS4_39AutoVectorizingCopyWithAssumedAlignmentILi128EEENS4_14SM90_TMA_STOREES23_S25_S25_EEEvvEEEEvNT_6ParamsE --------------------------
	.section	.nv.shared._ZN7cutlass13device_kernelINS_4gemm6kernel13GemmUniversalIN4cute5tupleIJiiiiEEENS1_10collective13CollectiveMmaINS1_35MainloopSm100TmaUmmaWarpSpecializedILi10ELi2ELi4ENS5_IJNS4_1CILi2EEENSA_ILi1EEESC_EEEEENS5_IJNSA_ILi256EEENSA_ILi64EEESG_EEENS_10bfloat16_tENS5_IJlSC_lEEESI_SJ_NS4_8TiledMMAINS4_8MMA_AtomIJNS4_26SM100_MMA_F16BF16_2x1SM_SSISI_SI_fLi256ELi64ELNS4_4UMMA5MajorE0ELSO_0ELNSN_7ScaleInE0ELSP_0EEEEEENS4_6LayoutINS5_IJSC_SC_SC_EEENS5_IJNSA_ILi0EEESU_SU_EEEEENS5_IJNS4_10UnderscoreESX_SX_EEEEENS4_18SM100_TMA_2SM_LOADENS4_14ComposedLayoutINS4_7SwizzleILi3ELi4ELi3EEENS4_18smem_ptr_flag_bitsILi16EEENSS_INS5_IJNSA_ILi8EEESG_EEENS5_IJSG_SC_EEEEEEEvNS4_8identityES10_S1A_vS1B_EENS_8epilogue10collective18CollectiveEpilogueINS1D_23Sm100TmaWarpSpecializedILi3ELi2ELi32ELb1ELb0EEEJNS5_IJNSA_ILi128EEESG_SG_EEENS5_IJNSS_IS1I_SC_EENSS_INSA_ILi32EEESC_EEEEESI_SJ_SI_SJ_NS1D_6fusion15FusionCallbacksIS1H_NS1O_17LinearCombinationISI_fSI_fLNS_15FloatRoundStyleE2EEES1J_S1N_JEEENS4_5SM1004TMEM4LOAD26SM100_TMEM_LOAD_32dp32b32xENS4_13SM90_TMA_LOADENS11_INS12_ILi2ELi4ELi3EEES15_NSS_INS5_IJS16_S1L_EEENS5_IJS1L_SC_EEEEEEENS4_39AutoVectorizingCopyWithAssumedAlignmentILi128EEENS4_14SM90_TMA_STOREES23_S25_S25_EEEvvEEEEvNT_6ParamsE,"aw",@nobits
	.sectionflags	@""
	.align	16
	.zero		1024


//--------------------- .nv.shared.reserved.0     --------------------------
	.section	.nv.shared.reserved.0,"aw",@nobits
	.weak		__nv_reservedSMEM_offset_0_alias
	.size		__nv_reservedSMEM_offset_0_alias, 0, 64
	.other		__nv_reservedSMEM_offset_0_alias,@"STO_CUDA_RESERVED_SHARED STV_DEFAULT"
__nv_reservedSMEM_offset_0_alias:
	.zero		0
.nv.shared.reserved.0:
	.zero		64
	.weak		__nv_reservedSMEM_tcgen05_partition
	.type		__nv_reservedSMEM_tcgen05_partition,@object
	.size		__nv_reservedSMEM_tcgen05_partition,(.L_0 - __nv_reservedSMEM_tcgen05_partition)
__nv_reservedSMEM_tcgen05_partition:
	.zero		32
.L_0:


//--------------------- .nv.global                --------------------------
	.section	.nv.global,"aw",@nobits
.nv.global:
	.type		_ZN39_INTERNAL_a138173c_4_k_cu_3253eccf_29474cute1_E,@object
	.size		_ZN39_INTERNAL_a138173c_4_k_cu_3253eccf_29474cute1_E,(_ZN39_INTERNAL_a138173c_4_k_cu_3253eccf_29474cuda3std3__45__cpo6cbeginE - _ZN39_INTERNAL_a138173c_4_k_cu_3253eccf_29474cute1_E)
_ZN39_INTERNAL_a138173c_4_k_cu_3253eccf_29474cute1_E:
	.zero		1
	.type		_ZN39_INTERNAL_a138173c_4_k_cu_3253eccf_29474cuda3std3__45__cpo6cbeginE,@object
	.size		_ZN39_INTERNAL_a138173c_4_k_cu_3253eccf_29474cuda3std3__45__cpo6cbeginE,(_ZN39_INTERNAL_a138173c_4_k_cu_3253eccf_29474cuda3std3__48in_placeE - _ZN39_INTERNAL_a138173c_4_k_cu_3253eccf_29474cuda3std3__45__cpo6cbeginE)
_ZN39_INTERNAL_a138173c_4_k_cu_3253eccf_29474cuda3std3__45__cpo6cbeginE:
	.zero		1
	.type		_ZN39_INTERNAL_a138173c_4_k_cu_3253eccf_29474cuda3std3__48in_placeE,@object
	.size		_ZN39_INTERNAL_a138173c_4_k_cu_3253eccf_29474cuda3std3__48in_placeE,(_ZN39_INTERNAL_a138173c_4_k_cu_3253eccf_29474cuda3std6ranges3__45__cpo9iter_moveE - _ZN39_INTERNAL_a138173c_4_k_cu_3253eccf_29474cuda3std3__48in_placeE)
_ZN39_INTERNAL_a138173c_4_k_cu_3253eccf_29474cuda3std3__48in_placeE:
	.zero		1
	.type		_ZN39_INTERNAL_a138173c_4_k_cu_3253eccf_29474cuda3std6ranges3__45__cpo9iter_moveE,@object
	.size		_ZN39_INTERNAL_a138173c_4_k_cu_3253eccf_29474cuda3std6ranges3__45__cpo9iter_moveE,(_ZN39_INTERNAL_a138173c_4_k_cu_3253eccf_29474cuda3std3__45__cpo5beginE - _ZN39_INTERNAL_a138173c_4_k_cu_3253eccf_29474cuda3std6ranges3__45__cpo9iter_moveE)
_ZN39_INTERNAL_a138173c_4_k_cu_3253eccf_29474cuda3std6ranges3__45__cpo9iter_moveE:
	.zero		1
	.type		_ZN39_INTERNAL_a138173c_4_k_cu_3253eccf_29474cuda3std3__45__cpo5beginE,@object
	.size		_ZN39_INTERNAL_a138173c_4_k_cu_3253eccf_29474cuda3std3__45__cpo5beginE,(_ZN39_INTERNAL_a138173c_4_k_cu_3253eccf_29474cuda3std3__441_GLOBAL__N__a138173c_4_k_cu_3253eccf_29476ignoreE - _ZN39_INTERNAL_a138173c_4_k_cu_3253eccf_29474cuda3std3__45__cpo5beginE)
_ZN39_INTERNAL_a138173c_4_k_cu_3253eccf_29474cuda3std3__45__cpo5beginE:
	.zero		1
	.type		_ZN39_INTERNAL_a138173c_4_k_cu_3253eccf_29474cuda3std3__441_GLOBAL__N__a138173c_4_k_cu_3253eccf_29476ignoreE,@object
	.size		_ZN39_INTERNAL_a138173c_4_k_cu_3253eccf_29474cuda3std3__441_GLOBAL__N__a138173c_4_k_cu_3253eccf_29476ignoreE,(_ZN39_INTERNAL_a138173c_4_k_cu_3253eccf_29474cute7productE - _ZN39_INTERNAL_a138173c_4_k_cu_3253eccf_29474cuda3std3__441_GLOBAL__N__a138173c_4_k_cu_3253eccf_29476ignoreE)
_ZN39_INTERNAL_a138173c_4_k_cu_3253eccf_29474cuda3std3__441_GLOBAL__N__a138173c_4_k_cu_3253eccf_29476ignoreE:
	.zero		1
	.type		_ZN39_INTERNAL_a138173c_4_k_cu_3253eccf_29474cute7productE,@object
	.size		_ZN39_INTERNAL_a138173c_4_k_cu_3253eccf_29474cute7productE,(_ZN39_INTERNAL_a138173c_4_k_cu_3253eccf_29474cuda3std3__45__cpo3endE - _ZN39_INTERNAL_a138173c_4_k_cu_3253eccf_29474cute7productE)
_ZN39_INTERNAL_a138173c_4_k_cu_3253eccf_29474cute7productE:
	.zero		1
	.type		_ZN39_INTERNAL_a138173c_4_k_cu_3253eccf_29474cuda3std3__45__cpo3endE,@object
	.size		_ZN39_INTERNAL_a138173c_4_k_cu_3253eccf_29474cuda3std3__45__cpo3endE,(_ZN39_INTERNAL_a138173c_4_k_cu_3253eccf_29474cuda3std3__419piecewise_constructE - _ZN39_INTERNAL_a138173c_4_k_cu_3253eccf_29474cuda3std3__45__cpo3endE)
_ZN39_INTERNAL_a138173c_4_k_cu_3253eccf_29474cuda3std3__45__cpo3endE:
	.zero		1
	.type		_ZN39_INTERNAL_a138173c_4_k_cu_3253eccf_29474cuda3std3__419piecewise_constructE,@object
	.size		_ZN39_INTERNAL_a138173c_4_k_cu_3253eccf_29474cuda3std3__419piecewise_constructE,(_ZN39_INTERNAL_a138173c_4_k_cu_3253eccf_29474cuda3std3__45__cpo4cendE - _ZN39_INTERNAL_a138173c_4_k_cu_3253eccf_29474cuda3std3__419piecewise_constructE)
_ZN39_INTERNAL_a138173c_4_k_cu_3253eccf_29474cuda3std3__419piecewise_constructE:
	.zero		1
	.type		_ZN39_INTERNAL_a138173c_4_k_cu_3253eccf_29474cuda3std3__45__cpo4cendE,@object
	.size		_ZN39_INTERNAL_a138173c_4_k_cu_3253eccf_29474cuda3std3__45__cpo4cendE,(_ZN39_INTERNAL_a138173c_4_k_cu_3253eccf_29474cuda3std6ranges3__45__cpo4swapE - _ZN39_INTERNAL_a138173c_4_k_cu_3253eccf_29474cuda3std3__45__cpo4cendE)
_ZN39_INTERNAL_a138173c_4_k_cu_3253eccf_29474cuda3std3__45__cpo4cendE:
	.zero		1
	.type		_ZN39_INTERNAL_a138173c_4_k_cu_3253eccf_29474cuda3std6ranges3__45__cpo4swapE,@object
	.size		_ZN39_INTERNAL_a138173c_4_k_cu_3253eccf_29474cuda3std6ranges3__45__cpo4swapE,(.L_10 - _ZN39_INTERNAL_a138173c_4_k_cu_3253eccf_29474cuda3std6ranges3__45__cpo4swapE)
_ZN39_INTERNAL_a138173c_4_k_cu_3253eccf_29474cuda3std6ranges3__45__cpo4swapE:
	.zero		1
.L_10:


//--------------------- .nv.constant0._ZN7cutlass13device_kernelINS_4gemm6kernel13GemmUniversalIN4cute5tupleIJiiiiEEENS1_10collective13CollectiveMmaINS1_35MainloopSm100TmaUmmaWarpSpecializedILi10ELi2ELi4ENS5_IJNS4_1CILi2EEENSA_ILi1EEESC_EEEEENS5_IJNSA_ILi256EEENSA_ILi64EEESG_EEENS_10bfloat16_tENS5_IJlSC_lEEESI_SJ_NS4_8TiledMMAINS4_8MMA_AtomIJNS4_26SM100_MMA_F16BF16_2x1SM_SSISI_SI_fLi256ELi64ELNS4_4UMMA5MajorE0ELSO_0ELNSN_7ScaleInE0ELSP_0EEEEEENS4_6LayoutINS5_IJSC_SC_SC_EEENS5_IJNSA_ILi0EEESU_SU_EEEEENS5_IJNS4_10UnderscoreESX_SX_EEEEENS4_18SM100_TMA_2SM_LOADENS4_14ComposedLayoutINS4_7SwizzleILi3ELi4ELi3EEENS4_18smem_ptr_flag_bitsILi16EEENSS_INS5_IJNSA_ILi8EEESG_EEENS5_IJSG_SC_EEEEEEEvNS4_8identityES10_S1A_vS1B_EENS_8epilogue10collective18CollectiveEpilogueINS1D_23Sm100TmaWarpSpecializedILi3ELi2ELi32ELb1ELb0EEEJNS5_IJNSA_ILi128EEESG_SG_EEENS5_IJNSS_IS1I_SC_EENSS_INSA_ILi32EEESC_EEEEESI_SJ_SI_SJ_NS1D_6fusion15FusionCallbacksIS1H_NS1O_17LinearCombinationISI_fSI_fLNS_15FloatRoundStyleE2EEES1J_S1N_JEEENS4_5SM1004TMEM4LOAD26SM100_TMEM_LOAD_32dp32b32xENS4_13SM90_TMA_LOADENS11_INS12_ILi2ELi4ELi3EEES15_NSS_INS5_IJS16_S1L_EEENS5_IJS1L_SC_EEEEEEENS4_39AutoVectorizingCopyWithAssumedAlignmentILi128EEENS4_14SM90_TMA_STOREES23_S25_S25_EEEvvEEEEvNT_6ParamsE --------------------------
	.section	.nv.constant0._ZN7cutlass13device_kernelINS_4gemm6kernel13GemmUniversalIN4cute5tupleIJiiiiEEENS1_10collective13CollectiveMmaINS1_35MainloopSm100TmaUmmaWarpSpecializedILi10ELi2ELi4ENS5_IJNS4_1CILi2EEENSA_ILi1EEESC_EEEEENS5_IJNSA_ILi256EEENSA_ILi64EEESG_EEENS_10bfloat16_tENS5_IJlSC_lEEESI_SJ_NS4_8TiledMMAINS4_8MMA_AtomIJNS4_26SM100_MMA_F16BF16_2x1SM_SSISI_SI_fLi256ELi64ELNS4_4UMMA5MajorE0ELSO_0ELNSN_7ScaleInE0ELSP_0EEEEEENS4_6LayoutINS5_IJSC_SC_SC_EEENS5_IJNSA_ILi0EEESU_SU_EEEEENS5_IJNS4_10UnderscoreESX_SX_EEEEENS4_18SM100_TMA_2SM_LOADENS4_14ComposedLayoutINS4_7SwizzleILi3ELi4ELi3EEENS4_18smem_ptr_flag_bitsILi16EEENSS_INS5_IJNSA_ILi8EEESG_EEENS5_IJSG_SC_EEEEEEEvNS4_8identityES10_S1A_vS1B_EENS_8epilogue10collective18CollectiveEpilogueINS1D_23Sm100TmaWarpSpecializedILi3ELi2ELi32ELb1ELb0EEEJNS5_IJNSA_ILi128EEESG_SG_EEENS5_IJNSS_IS1I_SC_EENSS_INSA_ILi32EEESC_EEEEESI_SJ_SI_SJ_NS1D_6fusion15FusionCallbacksIS1H_NS1O_17LinearCombinationISI_fSI_fLNS_15FloatRoundStyleE2EEES1J_S1N_JEEENS4_5SM1004TMEM4LOAD26SM100_TMEM_LOAD_32dp32b32xENS4_13SM90_TMA_LOADENS11_INS12_ILi2ELi4ELi3EEES15_NSS_INS5_IJS16_S1L_EEENS5_IJS1L_SC_EEEEEEENS4_39AutoVectorizingCopyWithAssumedAlignmentILi128EEENS4_14SM90_TMA_STOREES23_S25_S25_EEEvvEEEEvNT_6ParamsE,"a",@progbits
	.sectionflags	@""
	.align	4
.nv.constant0._ZN7cutlass13device_kernelINS_4gemm6kernel13GemmUniversalIN4cute5tupleIJiiiiEEENS1_10collective13CollectiveMmaINS1_35MainloopSm100TmaUmmaWarpSpecializedILi10ELi2ELi4ENS5_IJNS4_1CILi2EEENSA_ILi1EEESC_EEEEENS5_IJNSA_ILi256EEENSA_ILi64EEESG_EEENS_10bfloat16_tENS5_IJlSC_lEEESI_SJ_NS4_8TiledMMAINS4_8MMA_AtomIJNS4_26SM100_MMA_F16BF16_2x1SM_SSISI_SI_fLi256ELi64ELNS4_4UMMA5MajorE0ELSO_0ELNSN_7ScaleInE0ELSP_0EEEEEENS4_6LayoutINS5_IJSC_SC_SC_EEENS5_IJNSA_ILi0EEESU_SU_EEEEENS5_IJNS4_10UnderscoreESX_SX_EEEEENS4_18SM100_TMA_2SM_LOADENS4_14ComposedLayoutINS4_7SwizzleILi3ELi4ELi3EEENS4_18smem_ptr_flag_bitsILi16EEENSS_INS5_IJNSA_ILi8EEESG_EEENS5_IJSG_SC_EEEEEEEvNS4_8identityES10_S1A_vS1B_EENS_8epilogue10collective18CollectiveEpilogueINS1D_23Sm100TmaWarpSpecializedILi3ELi2ELi32ELb1ELb0EEEJNS5_IJNSA_ILi128EEESG_SG_EEENS5_IJNSS_IS1I_SC_EENSS_INSA_ILi32EEESC_EEEEESI_SJ_SI_SJ_NS1D_6fusion15FusionCallbacksIS1H_NS1O_17LinearCombinationISI_fSI_fLNS_15FloatRoundStyleE2EEES1J_S1N_JEEENS4_5SM1004TMEM4LOAD26SM100_TMEM_LOAD_32dp32b32xENS4_13SM90_TMA_LOADENS11_INS12_ILi2ELi4ELi3EEES15_NSS_INS5_IJS16_S1L_EEENS5_IJS1L_SC_EEEEEEENS4_39AutoVectorizingCopyWithAssumedAlignmentILi128EEENS4_14SM90_TMA_STOREES23_S25_S25_EEEvvEEEEvNT_6ParamsE:
	.zero		2944


//--------------------- SYMBOLS --------------------------

	.type		.nv.reservedSmem.offset0,@object
	.size		.nv.reservedSmem.offset0,0x4
	.type		.nv.reservedSmem.cap,@object
	.size		.nv.reservedSmem.cap,0x4
	.type		__assertfail,@function
